	.target	sm_90a

	.elftype	@"ET_EXEC"


//--------------------- .note.nv.tkinfo           --------------------------
	.section	.note.nv.tkinfo,"",@"SHT_NOTE"
	.sectionflags	@"SHF_NOTE_NV_TKINFO"
	.tkinfo
        /*0018*/ 	.word	0x00000002
        /*0030*/ 	.string	""
        /*0030*/ 	.string	"ptxas"
        /*0030*/ 	.string	"Cuda compilation tools, release 13.0, V13.0.88"
        /*0030*/ 	.string	"Build cuda_13.0.r13.0/compiler.36424714_0"
        /*0030*/ 	.string	"-v  -suppress-debug-info  -lineinfo  -arch sm_90a "



//--------------------- .note.nv.cuinfo           --------------------------
	.section	.note.nv.cuinfo,"",@"SHT_NOTE"
	.sectionflags	@"SHF_NOTE_NV_CUINFO"
        /*0018*/ 	.short	0x0002
        /*001a*/ 	.short	0x005a
        /*001c*/ 	.short	0x0082
	.zero		2


//--------------------- .nv.info                  --------------------------
	.section	.nv.info,"",@"SHT_CUDA_INFO"
	.align	4


	//----- nvinfo : EIATTR_REGCOUNT
	.align		4
        /*0000*/ 	.byte	0x04, 0x2f
        /*0002*/ 	.short	(.L_1 - .L_0)
	.align		4
.L_0:
        /*0004*/ 	.word	index@(gluon_wgmma)
        /*0008*/ 	.word	0x000000ff


	//----- nvinfo : EIATTR_FRAME_SIZE
	.align		4
.L_1:
        /*000c*/ 	.byte	0x04, 0x11
        /*000e*/ 	.short	(.L_3 - .L_2)
	.align		4
.L_2:
        /*0010*/ 	.word	index@(gluon_wgmma)
        /*0014*/ 	.word	0x00000270


	//----- nvinfo : EIATTR_MIN_STACK_SIZE
	.align		4
.L_3:
        /*0018*/ 	.byte	0x04, 0x12
        /*001a*/ 	.short	(.L_5 - .L_4)
	.align		4
.L_4:
        /*001c*/ 	.word	index@(gluon_wgmma)
        /*0020*/ 	.word	0x00000270
.L_5:


//--------------------- .nv.compat                --------------------------
	.section	.nv.compat,"",@"SHT_CUDA_COMPAT_INFO"
	.align	4
        /*0000*/ 	.byte	0x02, 0x09, 0x01, 0x00, 0x02, 0x02, 0x04, 0x00, 0x02, 0x05, 0x05, 0x00, 0x03, 0x07, 0x01, 0x01
        /*0010*/ 	.byte	0x02, 0x03, 0x03, 0x00, 0x02, 0x06, 0x01, 0x00, 0x04, 0x0b, 0x08, 0x00, 0x00, 0x00, 0x00, 0x00
        /*0020*/ 	.byte	0x00, 0x00, 0x00, 0x00


//--------------------- .nv.info.gluon_wgmma      --------------------------
	.section	.nv.info.gluon_wgmma,"",@"SHT_CUDA_INFO"
	.sectionflags	@""
	.align	4


	//----- nvinfo : EIATTR_CUDA_API_VERSION
	.align		4
        /*0000*/ 	.byte	0x04, 0x37
        /*0002*/ 	.short	(.L_7 - .L_6)
.L_6:
        /*0004*/ 	.word	0x00000082


	//----- nvinfo : EIATTR_KPARAM_INFO
	.align		4
.L_7:
        /*0008*/ 	.byte	0x04, 0x17
        /*000a*/ 	.short	(.L_9 - .L_8)
.L_8:
        /*000c*/ 	.word	0x00000000
        /*0010*/ 	.short	0x000a
        /*0012*/ 	.short	0x0048
        /*0014*/ 	.byte	0x00, 0xf4, 0x21, 0x00


	//----- nvinfo : EIATTR_KPARAM_INFO
	.align		4
.L_9:
        /*0018*/ 	.byte	0x04, 0x17
        /*001a*/ 	.short	(.L_11 - .L_10)
.L_10:
        /*001c*/ 	.word	0x00000000
        /*0020*/ 	.short	0x0009
        /*0022*/ 	.short	0x0040
        /*0024*/ 	.byte	0x00, 0xf4, 0x21, 0x00


	//----- nvinfo : EIATTR_KPARAM_INFO
	.align		4
.L_11:
        /*0028*/ 	.byte	0x04, 0x17
        /*002a*/ 	.short	(.L_13 - .L_12)
.L_12:
        /*002c*/ 	.word	0x00000000
        /*0030*/ 	.short	0x0008
        /*0032*/ 	.short	0x0038
        /*0034*/ 	.byte	0x00, 0xf0, 0x21, 0x00


	//----- nvinfo : EIATTR_KPARAM_INFO
	.align		4
.L_13:
        /*0038*/ 	.byte	0x04, 0x17
        /*003a*/ 	.short	(.L_15 - .L_14)
.L_14:
        /*003c*/ 	.word	0x00000000
        /*0040*/ 	.short	0x0007
        /*0042*/ 	.short	0x0030
        /*0044*/ 	.byte	0x00, 0xf0, 0x21, 0x00


	//----- nvinfo : EIATTR_KPARAM_INFO
	.align		4
.L_15:
        /*0048*/ 	.byte	0x04, 0x17
        /*004a*/ 	.short	(.L_17 - .L_16)
.L_16:
        /*004c*/ 	.word	0x00000000
        /*0050*/ 	.short	0x0006
        /*0052*/ 	.short	0x0028
        /*0054*/ 	.byte	0x00, 0xf0, 0x21, 0x00


	//----- nvinfo : EIATTR_KPARAM_INFO
	.align		4
.L_17:
        /*0058*/ 	.byte	0x04, 0x17
        /*005a*/ 	.short	(.L_19 - .L_18)
.L_18:
        /*005c*/ 	.word	0x00000000
        /*0060*/ 	.short	0x0005
        /*0062*/ 	.short	0x0020
        /*0064*/ 	.byte	0x00, 0xf0, 0x11, 0x00


	//----- nvinfo : EIATTR_KPARAM_INFO
	.align		4
.L_19:
        /*0068*/ 	.byte	0x04, 0x17
        /*006a*/ 	.short	(.L_21 - .L_20)
.L_20:
        /*006c*/ 	.word	0x00000000
        /*0070*/ 	.short	0x0004
        /*0072*/ 	.short	0x001c
        /*0074*/ 	.byte	0x00, 0xf0, 0x11, 0x00


	//----- nvinfo : EIATTR_KPARAM_INFO
	.align		4
.L_21:
        /*0078*/ 	.byte	0x04, 0x17
        /*007a*/ 	.short	(.L_23 - .L_22)
.L_22:
        /*007c*/ 	.word	0x00000000
        /*0080*/ 	.short	0x0003
        /*0082*/ 	.short	0x0018
        /*0084*/ 	.byte	0x00, 0xf0, 0x11, 0x00


	//----- nvinfo : EIATTR_KPARAM_INFO
	.align		4
.L_23:
        /*0088*/ 	.byte	0x04, 0x17
        /*008a*/ 	.short	(.L_25 - .L_24)
.L_24:
        /*008c*/ 	.word	0x00000000
        /*0090*/ 	.short	0x0002
        /*0092*/ 	.short	0x0010
        /*0094*/ 	.byte	0x00, 0xf4, 0x21, 0x00


	//----- nvinfo : EIATTR_KPARAM_INFO
	.align		4
.L_25:
        /*0098*/ 	.byte	0x04, 0x17
        /*009a*/ 	.short	(.L_27 - .L_26)
.L_26:
        /*009c*/ 	.word	0x00000000
        /*00a0*/ 	.short	0x0001
        /*00a2*/ 	.short	0x0008
        /*00a4*/ 	.byte	0x00, 0xf4, 0x21, 0x00


	//----- nvinfo : EIATTR_KPARAM_INFO
	.align		4
.L_27:
        /*00a8*/ 	.byte	0x04, 0x17
        /*00aa*/ 	.short	(.L_29 - .L_28)
.L_28:
        /*00ac*/ 	.word	0x00000000
        /*00b0*/ 	.short	0x0000
        /*00b2*/ 	.short	0x0000
        /*00b4*/ 	.byte	0x00, 0xf4, 0x21, 0x00


	//----- nvinfo : EIATTR_SPARSE_MMA_MASK
	.align		4
.L_29:
        /*00b8*/ 	.byte	0x03, 0x50
        /*00ba*/ 	.short	0x0000


	//----- nvinfo : EIATTR_MAXREG_COUNT
	.align		4
        /*00bc*/ 	.byte	0x03, 0x1b
        /*00be*/ 	.short	0x00ff


	//----- nvinfo : EIATTR_NUM_BARRIERS
	.align		4
        /*00c0*/ 	.byte	0x02, 0x4c
        /*00c2*/ 	.byte	0x01
	.zero		1


	//----- nvinfo : EIATTR_ANNOTATIONS
	.align		4
        /*00c4*/ 	.byte	0x04, 0x55
        /*00c6*/ 	.short	(.L_31 - .L_30)


	//   ....[0]....
.L_30:
        /*00c8*/ 	.word	0x00000001
        /*00cc*/ 	.byte	0x50, 0x11, 0x00, 0x00, 0x01, 0x00, 0x00, 0x00, 0xa0, 0x12, 0x00, 0x00, 0x01, 0x00, 0x00, 0x00
        /* <DEDUP_REMOVED lines=272> */
        /*11dc*/ 	.byte	0x70, 0x48, 0x00, 0x00, 0x01, 0x00, 0x00, 0x00, 0x80, 0x48, 0x00, 0x00


	//----- nvinfo : EIATTR_MERCURY_ISA_VERSION
	.align		4
.L_31:
        /*11e8*/ 	.byte	0x03, 0x5f
        /*11ea*/ 	.short	0x0101


	//----- nvinfo : EIATTR_INT_WARP_WIDE_INSTR_OFFSETS
	.align		4
        /*11ec*/ 	.byte	0x04, 0x31
        /*11ee*/ 	.short	(.L_33 - .L_32)


	//   ....[0]....
.L_32:
        /*11f0*/ 	.word	0x000012d0


	//   ....[1]....
        /*11f4*/ 	.word	0x000012f0


	//   ....[2]....
        /*11f8*/ 	.word	0x00001310


	//   ....[3]....
        /*11fc*/ 	.word	0x00001430


	//   ....[4]....
        /*1200*/ 	.word	0x00001450


	//   ....[5]....
        /*1204*/ 	.word	0x00002d80


	//   ....[6]....
        /*1208*/ 	.word	0x00002d90


	//   ....[7]....
        /*120c*/ 	.word	0x00002e10


	//   ....[8]....
        /*1210*/ 	.word	0x00002e40


	//   ....[9]....
        /*1214*/ 	.word	0x00004bd0


	//   ....[10]....
        /*1218*/ 	.word	0x00004bf0


	//----- nvinfo : EIATTR_COOP_GROUP_MASK_REGIDS
	.align		4
.L_33:
        /*121c*/ 	.byte	0x04, 0x29
        /*121e*/ 	.short	(.L_35 - .L_34)


	//   ....[0]....
.L_34:
        /*1220*/ 	.word	0xffffffff


	//   ....[1]....
        /*1224*/ 	.word	0xffffffff


	//   ....[2]....
        /*1228*/ 	.word	0xffffffff


	//----- nvinfo : EIATTR_COOP_GROUP_INSTR_OFFSETS
	.align		4
.L_35:
        /*122c*/ 	.byte	0x04, 0x28
        /*122e*/ 	.short	(.L_37 - .L_36)


	//   ....[0]....
.L_36:
        /*1230*/ 	.word	0x00000160


	//   ....[1]....
        /*1234*/ 	.word	0x00000730


	//   ....[2]....
        /*1238*/ 	.word	0x00000ce0


	//----- nvinfo : EIATTR_MBARRIER_INSTR_OFFSETS
	.align		4
.L_37:
        /*123c*/ 	.byte	0x04, 0x39
        /*123e*/ 	.short	(.L_39 - .L_38)


	//   ....[0]....
.L_38:
        /*1240*/ 	.word	0x00001b40
        /*1244*/ 	.word	0x000000ff
        /*1248*/ 	.word	0x00080000
        /*124c*/ 	.short	0x0100
        /*124e*/ 	.byte	0x37
	.zero		1


	//   ....[1]....
        /*1250*/ 	.word	0x00001cf0
        /*1254*/ 	.word	0x000000ff
        /*1258*/ 	.word	0x00080008
        /*125c*/ 	.short	0x0100
        /*125e*/ 	.byte	0x37
	.zero		1


	//   ....[2]....
        /*1260*/ 	.word	0x00001ea0
        /*1264*/ 	.word	0x000000ff
        /*1268*/ 	.word	0x00080010
        /*126c*/ 	.short	0x0100
        /*126e*/ 	.byte	0x37
	.zero		1


	//   ....[3]....
        /*1270*/ 	.word	0x00002050
        /*1274*/ 	.word	0x000000ff
        /*1278*/ 	.word	0x00080018
        /*127c*/ 	.short	0x0100
        /*127e*/ 	.byte	0x37
	.zero		1


	//   ....[4]....
        /*1280*/ 	.word	0x00002ed0
        /*1284*/ 	.word	0x000000ff
        /*1288*/ 	.word	0x00080000
        /*128c*/ 	.short	0x010a
        /*128e*/ 	.byte	0x16
	.zero		1


	//   ....[5]....
        /*1290*/ 	.word	0x00003fd0
        /*1294*/ 	.word	0x000000ff
        /*1298*/ 	.word	0x00080000
        /*129c*/ 	.short	0x0108
        /*129e*/ 	.byte	0x37
	.zero		1


	//   ....[6]....
        /*12a0*/ 	.word	0x00004040
        /*12a4*/ 	.word	0x000000ff
        /*12a8*/ 	.word	0x00080008
        /*12ac*/ 	.short	0x0108
        /*12ae*/ 	.byte	0x37
	.zero		1


	//   ....[7]....
        /*12b0*/ 	.word	0x000040b0
        /*12b4*/ 	.word	0x000000ff
        /*12b8*/ 	.word	0x00080010
        /*12bc*/ 	.short	0x0108
        /*12be*/ 	.byte	0x37
	.zero		1


	//   ....[8]....
        /*12c0*/ 	.word	0x00004a00
        /*12c4*/ 	.word	0x000000ff
        /*12c8*/ 	.word	0x00080018
        /*12cc*/ 	.short	0x0108
        /*12ce*/ 	.byte	0x37
	.zero		1


	//   ....[9]....
        /*12d0*/ 	.word	0x00005490
        /*12d4*/ 	.word	0x000000ff
        /*12d8*/ 	.word	0x00080000
        /*12dc*/ 	.short	0x010a
        /*12de*/ 	.byte	0x16
	.zero		1


	//----- nvinfo : EIATTR_NUM_MBARRIERS
	.align		4
.L_39:
        /*12e0*/ 	.byte	0x03, 0x38
        /*12e2*/ 	.short	0x0004


	//----- nvinfo : EIATTR_EXIT_INSTR_OFFSETS
	.align		4
        /*12e4*/ 	.byte	0x04, 0x1c
        /*12e6*/ 	.short	(.L_41 - .L_40)


	//   ....[0]....
.L_40:
        /*12e8*/ 	.word	0x00005480


	//----- nvinfo : EIATTR_REQNTID
	.align		4
.L_41:
        /*12ec*/ 	.byte	0x04, 0x10
        /*12ee*/ 	.short	(.L_43 - .L_42)
.L_42:
        /*12f0*/ 	.word	0x00000100
        /*12f4*/ 	.word	0x00000001
        /*12f8*/ 	.word	0x00000001


	//----- nvinfo : EIATTR_CRS_STACK_SIZE
	.align		4
.L_43:
        /*12fc*/ 	.byte	0x04, 0x1e
        /*12fe*/ 	.short	(.L_45 - .L_44)
.L_44:
        /*1300*/ 	.word	0x00000000


	//----- nvinfo : EIATTR_CBANK_PARAM_SIZE
	.align		4
.L_45:
        /*1304*/ 	.byte	0x03, 0x19
        /*1306*/ 	.short	0x0050


	//----- nvinfo : EIATTR_PARAM_CBANK
	.align		4
        /*1308*/ 	.byte	0x04, 0x0a
        /*130a*/ 	.short	(.L_47 - .L_46)
	.align		4
.L_46:
        /*130c*/ 	.word	index@(.nv.constant0.gluon_wgmma)
        /*1310*/ 	.short	0x0210
        /*1312*/ 	.short	0x0050


	//----- nvinfo : EIATTR_SW_WAR
	.align		4
.L_47:
        /*1314*/ 	.byte	0x04, 0x36
        /*1316*/ 	.short	(.L_49 - .L_48)
.L_48:
        /*1318*/ 	.word	0x00000008
.L_49:


//--------------------- .nv.callgraph             --------------------------
	.section	.nv.callgraph,"",@"SHT_CUDA_CALLGRAPH"
	.align	4
	.sectionentsize	8
	.align		4
        /*0000*/ 	.word	0x00000000
	.align		4
        /*0004*/ 	.word	0xffffffff
	.align		4
        /*0008*/ 	.word	0x00000000
	.align		4
        /*000c*/ 	.word	0xfffffffe
	.align		4
        /*0010*/ 	.word	0x00000000
	.align		4
        /*0014*/ 	.word	0xfffffffd
	.align		4
        /*0018*/ 	.word	0x00000000
	.align		4
        /*001c*/ 	.word	0xfffffffc


//--------------------- .text.gluon_wgmma         --------------------------
	.section	.text.gluon_wgmma,"ax",@progbits
	.align	128
        .global         gluon_wgmma
        .type           gluon_wgmma,@function
        .size           gluon_wgmma,(.L_x_52 - gluon_wgmma)
        .other          gluon_wgmma,@"STO_CUDA_ENTRY STV_DEFAULT"
gluon_wgmma:
.text.gluon_wgmma:
[----:B------:R-:W1:Y:S01]  /*0000*/  LDC R1, c[0x0][0x28] ;  /* 0x00000a00ff017b82 */ /* 0x000e620000000800 */
[----:B------:R-:W2:Y:S07]  /*0010*/  S2R R20, SR_TID.X ;  /* 0x0000000000147919 */ /* 0x000eae0000002100 */
[----:B------:R-:W3:Y:S01]  /*0020*/  S2UR UR4, SR_CgaCtaId ;  /* 0x00000000000479c3 */ /* 0x000ee20000008800 */
[----:B------:R-:W-:Y:S01]  /*0030*/  UMOV UR55, 0x400 ;  /* 0x0000040000377882 */ /* 0x000fe20000000000 */
[----:B------:R-:W-:Y:S01]  /*0040*/  ULDC UR6, c[0x0][0xc] ;  /* 0x0000030000067ab9 */ /* 0x000fe20000000800 */
[----:B------:R-:W-:Y:S01]  /*0050*/  ULDC.64 UR48, c[0x0][0x250] ;  /* 0x0000940000307ab9 */ /* 0x000fe20000000a00 */
[----:B------:R-:W-:Y:S01]  /*0060*/  BSSY B0, `(.L_x_0) ;  /* 0x000001f000007945 */ /* 0x000fe20003800000 */
[----:B-1----:R-:W-:-:S03]  /*0070*/  VIADD R1, R1, 0xfffffd90 ;  /* 0xfffffd9001017836 */ /* 0x002fc60000000000 */
[----:B------:R-:W1:Y:S08]  /*0080*/  LDC R6, c[0x0][0x228] ;  /* 0x00008a00ff067b82 */ /* 0x000e700000000800 */
[----:B------:R-:W4:Y:S08]  /*0090*/  LDC R13, c[0x0][0x230] ;  /* 0x00008c00ff0d7b82 */ /* 0x000f300000000800 */
[----:B------:R-:W-:Y:S01]  /*00a0*/  S2UR UR50, SR_CTAID.Y ;  /* 0x00000000003279c3 */ /* 0x000fe20000002600 */
[----:B---3--:R-:W-:-:S03]  /*00b0*/  ULEA UR55, UR4, UR55, 0x18 ;  /* 0x0000003704377291 */ /* 0x008fc6000f8ec03f */
[----:B------:R-:W-:Y:S01]  /*00c0*/  ULDC UR4, c[0x0][0x10] ;  /* 0x0000040000047ab9 */ /* 0x000fe20000000800 */
[----:B--2---:R-:W-:-:S03]  /*00d0*/  LOP3.LUT R3, R20, 0xff, RZ, 0xc0, !PT ;  /* 0x000000ff14037812 */ /* 0x004fc600078ec0ff */
[----:B------:R-:W2:Y:S01]  /*00e0*/  S2UR UR5, SR_CTAID.Z ;  /* 0x00000000000579c3 */ /* 0x000ea20000002700 */
[----:B-1----:R-:W-:Y:S01]  /*00f0*/  VIADD R6, R6, 0xffffffff ;  /* 0xffffffff06067836 */ /* 0x002fe20000000000 */
[C---:B------:R-:W-:Y:S02]  /*0100*/  ISETP.GE.U32.AND P0, PT, R3.reuse, 0x20, PT ;  /* 0x000000200300780c */ /* 0x040fe40003f06070 */
[C---:B------:R-:W-:Y:S02]  /*0110*/  ISETP.NE.U32.AND P2, PT, R3.reuse, RZ, PT ;  /* 0x000000ff0300720c */ /* 0x040fe40003f45070 */
[----:B------:R-:W-:Y:S02]  /*0120*/  LEA R12, R3, UR55, 0x2 ;  /* 0x00000037030c7c11 */ /* 0x000fe4000f8e10ff */
[----:B------:R-:W1:Y:S01]  /*0130*/  S2UR UR51, SR_CTAID.X ;  /* 0x00000000003379c3 */ /* 0x000e620000002500 */
[----:B----4-:R-:W-:-:S06]  /*0140*/  VIADD R8, R13, 0xffffffff ;  /* 0xffffffff0d087836 */ /* 0x010fcc0000000000 */
[----:B------:R3:W-:Y:S01]  /*0150*/  @!P0 STS [R12], RZ ;  /* 0x000000ff0c008388 */ /* 0x0007e20000000800 */
[----:B------:R-:W-:-:S03]  /*0160*/  NOP ;  /* 0x0000000000007918 */ /* 0x000fc60000000000 */
[----:B------:R3:W-:Y:S01]  /*0170*/  @!P2 STS [UR55+0x24], R6 ;  /* 0x00002406ff00a988 */ /* 0x0007e20008000837 */
[----:B--2---:R-:W-:-:S03]  /*0180*/  UIMAD UR4, UR5, UR4, UR50 ;  /* 0x00000004050472a4 */ /* 0x004fc6000f8e0232 */
[----:B------:R3:W-:Y:S01]  /*0190*/  @!P2 STS [UR55+0x20], R8 ;  /* 0x00002008ff00a988 */ /* 0x0007e20008000837 */
[----:B-1----:R-:W-:-:S04]  /*01a0*/  UIMAD UR4, UR4, UR6, UR51 ;  /* 0x00000006040472a4 */ /* 0x002fc8000f8e0233 */
[----:B------:R-:W-:-:S04]  /*01b0*/  UIMAD UR8, UR4, 0x180, URZ ;  /* 0x00000180040878a4 */ /* 0x000fc8000f8e023f */
[----:B------:R-:W-:-:S04]  /*01c0*/  UIADD3 UR4, UP0, UR8, UR48, URZ ;  /* 0x0000003008047290 */ /* 0x000fc8000ff1e03f */
[----:B------:R-:W-:Y:S01]  /*01d0*/  ULEA.HI.X.SX32 UR5, UR8, UR49, 0x1, UP0 ;  /* 0x0000003108057291 */ /* 0x000fe200080f0e3f */
[----:B---3--:R-:W-:Y:S11]  /*01e0*/  @P2 BRA `(.L_x_1) ;  /* 0x0000000000182947 */ /* 0x008ff60003800000 */
[----:B------:R-:W1:Y:S01]  /*01f0*/  LDS R0, [UR55+0x8] ;  /* 0x00000837ff007984 */ /* 0x000e620008000800 */
[----:B------:R-:W2:Y:S01]  /*0200*/  LDC.64 R10, c[0x0][0x210] ;  /* 0x00008400ff0a7b82 */ /* 0x000ea20000000a00 */
[----:B------:R-:W-:Y:S02]  /*0210*/  IMAD.MOV.U32 R5, RZ, RZ, 0x70 ;  /* 0x00000070ff057424 */ /* 0x000fe400078e00ff */
[----:B--2---:R2:W-:Y:S03]  /*0220*/  STS.64 [UR55], R10 ;  /* 0x0000000aff007988 */ /* 0x0045e60008000a37 */
[----:B-1----:R-:W-:-:S05]  /*0230*/  LOP3.LUT R0, R0, 0x10, R5, 0xd8, !PT ;  /* 0x0000001000007812 */ /* 0x002fca00078ed805 */
[----:B------:R2:W-:Y:S02]  /*0240*/  STS [UR55+0x8], R0 ;  /* 0x00000800ff007988 */ /* 0x0005e40008000837 */
.L_x_1:
[----:B------:R-:W-:Y:S05]  /*0250*/  BSYNC B0 ;  /* 0x0000000000007941 */ /* 0x000fea0003800000 */
.L_x_0:
[----:B------:R-:W-:Y:S04]  /*0260*/  BSSY B0, `(.L_x_2) ;  /* 0x000000a000007945 */ /* 0x000fe80003800000 */
[----:B------:R-:W-:Y:S05]  /*0270*/  @P2 BRA `(.L_x_3) ;  /* 0x0000000000202947 */ /* 0x000fea0003800000 */
[----:B--2---:R-:W1:Y:S01]  /*0280*/  LDS R0, [UR55+0x34] ;  /* 0x00003437ff007984 */ /* 0x004e620008000800 */
[----:B------:R-:W-:Y:S02]  /*0290*/  IMAD.MOV.U32 R5, RZ, RZ, 0x3f000000 ;  /* 0x3f000000ff057424 */ /* 0x000fe400078e00ff */
[----:B------:R-:W-:Y:S01]  /*02a0*/  @!P2 IMAD.MOV.U32 R2, RZ, RZ, 0xff ;  /* 0x000000ffff02a424 */ /* 0x000fe200078e00ff */
[----:B------:R-:W2:Y:S02]  /*02b0*/  @!P2 LDS R7, [UR55+0x38] ;  /* 0x00003837ff07a984 */ /* 0x000ea40008000800 */
[----:B-1----:R-:W-:Y:S02]  /*02c0*/  LOP3.LUT R0, R0, 0xff000000, R5, 0xb8, !PT ;  /* 0xff00000000007812 */ /* 0x002fe400078eb805 */
[----:B--2---:R-:W-:-:S03]  /*02d0*/  @!P2 LOP3.LUT R2, R7, 0xff, R2, 0xb8, !PT ;  /* 0x000000ff0702a812 */ /* 0x004fc600078eb802 */
[----:B------:R1:W-:Y:S04]  /*02e0*/  STS [UR55+0x34], R0 ;  /* 0x00003400ff007988 */ /* 0x0003e80008000837 */
[----:B------:R1:W-:Y:S02]  /*02f0*/  @!P2 STS [UR55+0x38], R2 ;  /* 0x00003802ff00a988 */ /* 0x0003e40008000837 */
.L_x_3:
[----:B------:R-:W-:Y:S05]  /*0300*/  BSYNC B0 ;  /* 0x0000000000007941 */ /* 0x000fea0003800000 */
.L_x_2:
[----:B------:R-:W-:Y:S04]  /*0310*/  BSSY B0, `(.L_x_4) ;  /* 0x000000e000007945 */ /* 0x000fe80003800000 */
[----:B------:R-:W-:Y:S05]  /*0320*/  @P2 BRA `(.L_x_5) ;  /* 0x0000000000302947 */ /* 0x000fea0003800000 */
[----:B-1----:R-:W1:Y:S01]  /*0330*/  LDS R2, [UR55+0x34] ;  /* 0x00003437ff027984 */ /* 0x002e620008000800 */
[----:B------:R-:W3:Y:S03]  /*0340*/  LDC.64 R4, c[0x0][0x238] ;  /* 0x00008e00ff047b82 */ /* 0x000ee60000000a00 */
[----:B--2---:R-:W2:Y:S01]  /*0350*/  LDS R0, [UR55+0x1c] ;  /* 0x00001c37ff007984 */ /* 0x004ea20008000800 */
[C---:B---3--:R-:W-:Y:S01]  /*0360*/  SHF.L.U64.HI R5, R4.reuse, 0x1, R5 ;  /* 0x0000000104057819 */ /* 0x048fe20000010205 */
[----:B------:R-:W-:-:S03]  /*0370*/  IMAD.SHL.U32 R4, R4, 0x2, RZ ;  /* 0x0000000204047824 */ /* 0x000fc600078e00ff */
[--C-:B------:R-:W-:Y:S02]  /*0380*/  SHF.R.U32.HI R7, RZ, 0x4, R5.reuse ;  /* 0x00000004ff077819 */ /* 0x100fe40000011605 */
[----:B------:R-:W-:-:S05]  /*0390*/  SHF.R.U64 R4, R4, 0x4, R5 ;  /* 0x0000000404047819 */ /* 0x000fca0000001205 */
[----:B------:R3:W-:Y:S01]  /*03a0*/  STS [UR55+0xc], R4 ;  /* 0x00000c04ff007988 */ /* 0x0007e20008000837 */
[----:B-1----:R-:W-:Y:S02]  /*03b0*/  LOP3.LUT R2, R2, 0x7, RZ, 0xb8, !PT ;  /* 0x0000000702027812 */ /* 0x002fe400078eb8ff */
[----:B--2---:R-:W-:-:S03]  /*03c0*/  LOP3.LUT R0, R0, 0xf, R7, 0xb8, !PT ;  /* 0x0000000f00007812 */ /* 0x004fc600078eb807 */
[----:B------:R3:W-:Y:S04]  /*03d0*/  STS [UR55+0x34], R2 ;  /* 0x00003402ff007988 */ /* 0x0007e80008000837 */
[----:B------:R3:W-:Y:S02]  /*03e0*/  STS [UR55+0x1c], R0 ;  /* 0x00001c00ff007988 */ /* 0x0007e40008000837 */
.L_x_5:
[----:B------:R-:W-:Y:S05]  /*03f0*/  BSYNC B0 ;  /* 0x0000000000007941 */ /* 0x000fea0003800000 */
.L_x_4:
[----:B------:R-:W-:Y:S04]  /*0400*/  BSSY B1, `(.L_x_6) ;  /* 0x000001b000017945 */ /* 0x000fe80003800000 */
[----:B------:R-:W-:Y:S01]  /*0410*/  BSSY B0, `(.L_x_7) ;  /* 0x0000016000007945 */ /* 0x000fe20003800000 */
[----:B-123--:R-:W-:-:S03]  /*0420*/  IMAD.MOV.U32 R0, RZ, RZ, RZ ;  /* 0x000000ffff007224 */ /* 0x00efc600078e00ff */
[----:B------:R-:W-:Y:S05]  /*0430*/  @P2 BRA `(.L_x_8) ;  /* 0x0000000000202947 */ /* 0x000fea0003800000 */
[----:B------:R-:W1:Y:S02]  /*0440*/  LDS R2, [UR55+0x34] ;  /* 0x00003437ff027984 */ /* 0x000e640008000800 */
[----:B-1----:R-:W-:-:S05]  /*0450*/  LOP3.LUT R2, R2, 0x38, RZ, 0xb8, !PT ;  /* 0x0000003802027812 */ /* 0x002fca00078eb8ff */
[----:B------:R1:W-:Y:S01]  /*0460*/  STS [UR55+0x34], R2 ;  /* 0x00003402ff007988 */ /* 0x0003e20008000837 */
[----:B------:R-:W-:Y:S05]  /*0470*/  @P2 BRA `(.L_x_9) ;  /* 0x0000000000202947 */ /* 0x000fea0003800000 */
[----:B-1----:R-:W1:Y:S01]  /*0480*/  LDS R2, [UR55+0x8] ;  /* 0x00000837ff027984 */ /* 0x002e620008000800 */
[----:B------:R-:W-:-:S05]  /*0490*/  IMAD.MOV.U32 R5, RZ, RZ, 0x780 ;  /* 0x00000780ff057424 */ /* 0x000fca00078e00ff */
[----:B-1----:R-:W-:-:S05]  /*04a0*/  LOP3.LUT R2, R2, 0x500, R5, 0xd8, !PT ;  /* 0x0000050002027812 */ /* 0x002fca00078ed805 */
[----:B------:R1:W-:Y:S02]  /*04b0*/  STS [UR55+0x8], R2 ;  /* 0x00000802ff007988 */ /* 0x0003e40008000837 */
.L_x_8:
[----:B------:R-:W-:Y:S05]  /*04c0*/  @P2 BRA `(.L_x_10) ;  /* 0x0000000000282947 */ /* 0x000fea0003800000 */
[----:B-1----:R-:W1:Y:S02]  /*04d0*/  LDS R2, [UR55+0x8] ;  /* 0x00000837ff027984 */ /* 0x002e640008000800 */
[----:B-1----:R-:W-:-:S05]  /*04e0*/  LOP3.LUT R2, R2, 0x1800, RZ, 0xb8, !PT ;  /* 0x0000180002027812 */ /* 0x002fca00078eb8ff */
[----:B------:R2:W-:Y:S02]  /*04f0*/  STS [UR55+0x8], R2 ;  /* 0x00000802ff007988 */ /* 0x0005e40008000837 */
.L_x_9:
[----:B------:R-:W-:Y:S05]  /*0500*/  @P2 BREAK B0 ;  /* 0x0000000000002942 */ /* 0x000fea0003800000 */
[----:B------:R-:W-:Y:S05]  /*0510*/  @P2 BRA `(.L_x_11) ;  /* 0x0000000000242947 */ /* 0x000fea0003800000 */
[----:B------:R-:W3:Y:S01]  /*0520*/  LDS R5, [UR55+0x8] ;  /* 0x00000837ff057984 */ /* 0x000ee20008000800 */
[----:B-12---:R-:W-:-:S05]  /*0530*/  IMAD.MOV.U32 R2, RZ, RZ, 0x6000 ;  /* 0x00006000ff027424 */ /* 0x006fca00078e00ff */
[----:B---3--:R-:W-:-:S04]  /*0540*/  LOP3.LUT R2, R5, 0x6000, R2, 0xd8, !PT ;  /* 0x0000600005027812 */ /* 0x008fc800078ed802 */
[----:B------:R-:W-:-:S05]  /*0550*/  LOP3.LUT R2, R2, 0x400000, RZ, 0xb8, !PT ;  /* 0x0040000002027812 */ /* 0x000fca00078eb8ff */
[----:B------:R2:W-:Y:S02]  /*0560*/  STS [UR55+0x8], R2 ;  /* 0x00000802ff007988 */ /* 0x0005e40008000837 */
.L_x_10:
[----:B------:R-:W-:Y:S05]  /*0570*/  BSYNC B0 ;  /* 0x0000000000007941 */ /* 0x000fea0003800000 */
.L_x_7:
[----:B-12---:R-:W1:Y:S02]  /*0580*/  @!P2 LDS R2, [UR55+0x8] ;  /* 0x00000837ff02a984 */ /* 0x006e640008000800 */
[----:B-1----:R-:W-:-:S05]  /*0590*/  @!P2 LOP3.LUT R2, R2, 0x8000, RZ, 0xb8, !PT ;  /* 0x000080000202a812 */ /* 0x002fca00078eb8ff */
[----:B------:R3:W-:Y:S02]  /*05a0*/  @!P2 STS [UR55+0x8], R2 ;  /* 0x00000802ff00a988 */ /* 0x0007e40008000837 */
.L_x_11:
[----:B------:R-:W-:Y:S05]  /*05b0*/  BSYNC B1 ;  /* 0x0000000000017941 */ /* 0x000fea0003800000 */
.L_x_6:
[----:B------:R-:W-:Y:S05]  /*05c0*/  WARPSYNC.ALL ;  /* 0x0000000000007948 */ /* 0x000fea0003800000 */
[----:B------:R-:W4:Y:S02]  /*05d0*/  LDC R7, c[0x0][0x22c] ;  /* 0x00008b00ff077b82 */ /* 0x000f240000000800 */
[----:B----4-:R-:W-:Y:S01]  /*05e0*/  VIADD R7, R7, 0xffffffff ;  /* 0xffffffff07077836 */ /* 0x010fe20000000000 */
[----:B------:R-:W-:Y:S06]  /*05f0*/  @P0 BRA `(.L_x_12) ;  /* 0x0000000000280947 */ /* 0x000fec0003800000 */
[----:B-123--:R-:W1:Y:S01]  /*0600*/  S2R R2, SR_LANEID ;  /* 0x0000000000027919 */ /* 0x00ee620000000000 */
[----:B------:R-:W-:Y:S05]  /*0610*/  WARPSYNC.ALL ;  /* 0x0000000000007948 */ /* 0x000fea0003800000 */
[----:B-1----:R-:W-:-:S05]  /*0620*/  IMAD.SHL.U32 R2, R2, 0x4, RZ ;  /* 0x0000000402027824 */ /* 0x002fca00078e00ff */
[----:B------:R-:W1:Y:S01]  /*0630*/  LDS R9, [R2+UR55] ;  /* 0x0000003702097984 */ /* 0x000e620008000800 */
[----:B------:R-:W-:-:S05]  /*0640*/  IADD3 R4, P1, R2, UR4, RZ ;  /* 0x0000000402047c10 */ /* 0x000fca000ff3e0ff */
[----:B------:R-:W-:-:S05]  /*0650*/  IMAD.X R5, RZ, RZ, UR5, P1 ;  /* 0x00000005ff057e24 */ /* 0x000fca00088e06ff */
[----:B-1----:R4:W5:Y:S01]  /*0660*/  ATOMG.E.EXCH.STRONG.GPU PT, RZ, [R4], R9 ;  /* 0x0000000904ff73a8 */ /* 0x00296200041ee100 */
[----:B------:R-:W-:-:S04]  /*0670*/  DEPBAR {5,4,3,2,1,0} ;  /* 0x0000003f0000791a */ /* 0x000fc80000000000 */
[----:B------:R4:W-:Y:S01]  /*0680*/  UTMACCTL.IV [UR4] ;  /* 0x00000000040079b9 */ /* 0x0009e20008000000 */
[----:B------:R-:W-:Y:S01]  /*0690*/  NOP ;  /* 0x0000000000007918 */ /* 0x000fe20000000000 */
.L_x_12:
[----:B------:R-:W-:Y:S05]  /*06a0*/  @P0 BRA `(.L_x_13) ;  /* 0x00000000000c0947 */ /* 0x000fea0003800000 */
[----:B------:R0:W-:Y:S01]  /*06b0*/  UTMACMDFLUSH ;  /* 0x00000000000079b7 */ /* 0x0001e20000000000 */
[----:B------:R-:W-:Y:S05]  /*06c0*/  @P0 BRA `(.L_x_13) ;  /* 0x0000000000040947 */ /* 0x000fea0003800000 */
[----:B------:R-:W-:-:S04]  /*06d0*/  DEPBAR.LE SB0, 0x0 ;  /* 0x000080000000791a */ /* 0x000fc80000000000 */
.L_x_13:
[----:B------:R-:W-:Y:S05]  /*06e0*/  WARPSYNC.ALL ;  /* 0x0000000000007948 */ /* 0x000fea0003800000 */
[----:B-----5:R-:W-:Y:S06]  /*06f0*/  BAR.SYNC.DEFER_BLOCKING 0x0 ;  /* 0x0000000000007b1d */ /* 0x020fec0000010000 */
[----:B------:R-:W-:Y:S02]  /*0700*/  BSSY B1, `(.L_x_14) ;  /* 0x000000b000017945 */ /* 0x000fe40003800000 */
[----:B------:R-:W-:Y:S06]  /*0710*/  BAR.SYNC.DEFER_BLOCKING 0x0 ;  /* 0x0000000000007b1d */ /* 0x000fec0000010000 */
[----:B------:R1:W-:Y:S01]  /*0720*/  @!P0 STS [R12], RZ ;  /* 0x000000ff0c008388 */ /* 0x0003e20000000800 */
[----:B------:R-:W-:Y:S01]  /*0730*/  NOP ;  /* 0x0000000000007918 */ /* 0x000fe20000000000 */
[----:B------:R-:W-:Y:S05]  /*0740*/  @P2 BRA `(.L_x_15) ;  /* 0x0000000000182947 */ /* 0x000fea0003800000 */
[----:B-123--:R-:W1:Y:S01]  /*0750*/  LDS R2, [UR55+0x8] ;  /* 0x00000837ff027984 */ /* 0x00ee620008000800 */
[----:B------:R-:W2:Y:S01]  /*0760*/  LDC.64 R10, c[0x0][0x218] ;  /* 0x00008600ff0a7b82 */ /* 0x000ea20000000a00 */
[----:B----4-:R-:W-:Y:S02]  /*0770*/  IMAD.MOV.U32 R5, RZ, RZ, 0x70 ;  /* 0x00000070ff057424 */ /* 0x010fe400078e00ff */
[----:B--2---:R2:W-:Y:S03]  /*0780*/  STS.64 [UR55], R10 ;  /* 0x0000000aff007988 */ /* 0x0045e60008000a37 */
[----:B-1----:R-:W-:-:S05]  /*0790*/  LOP3.LUT R2, R2, 0x10, R5, 0xd8, !PT ;  /* 0x0000001002027812 */ /* 0x002fca00078ed805 */
[----:B------:R2:W-:Y:S02]  /*07a0*/  STS [UR55+0x8], R2 ;  /* 0x00000802ff007988 */ /* 0x0005e40008000837 */
.L_x_15:
[----:B----4-:R-:W-:Y:S05]  /*07b0*/  BSYNC B1 ;  /* 0x0000000000017941 */ /* 0x010fea0003800000 */
.L_x_14:
[----:B------:R-:W-:Y:S04]  /*07c0*/  BSSY B1, `(.L_x_16) ;  /* 0x000000a000017945 */ /* 0x000fe80003800000 */
[----:B------:R-:W-:Y:S05]  /*07d0*/  @P2 BRA `(.L_x_17) ;  /* 0x0000000000202947 */ /* 0x000fea0003800000 */
[----:B-123--:R-:W1:Y:S01]  /*07e0*/  LDS R2, [UR55+0x34] ;  /* 0x00003437ff027984 */ /* 0x00ee620008000800 */
[----:B------:R-:W-:Y:S02]  /*07f0*/  IMAD.MOV.U32 R9, RZ, RZ, 0x3f000000 ;  /* 0x3f000000ff097424 */ /* 0x000fe400078e00ff */
[----:B------:R-:W-:Y:S01]  /*0800*/  @!P2 IMAD.MOV.U32 R4, RZ, RZ, 0x7f ;  /* 0x0000007fff04a424 */ /* 0x000fe200078e00ff */
[----:B------:R-:W2:Y:S02]  /*0810*/  @!P2 LDS R5, [UR55+0x38] ;  /* 0x00003837ff05a984 */ /* 0x000ea40008000800 */
[----:B-1----:R-:W-:Y:S02]  /*0820*/  LOP3.LUT R2, R2, 0xff000000, R9, 0xb8, !PT ;  /* 0xff00000002027812 */ /* 0x002fe400078eb809 */
[----:B--2---:R-:W-:-:S03]  /*0830*/  @!P2 LOP3.LUT R4, R5, 0xff, R4, 0xb8, !PT ;  /* 0x000000ff0504a812 */ /* 0x004fc600078eb804 */
[----:B------:R4:W-:Y:S04]  /*0840*/  STS [UR55+0x34], R2 ;  /* 0x00003402ff007988 */ /* 0x0009e80008000837 */
[----:B------:R4:W-:Y:S02]  /*0850*/  @!P2 STS [UR55+0x38], R4 ;  /* 0x00003804ff00a988 */ /* 0x0009e40008000837 */
.L_x_17:
[----:B------:R-:W-:Y:S05]  /*0860*/  BSYNC B1 ;  /* 0x0000000000017941 */ /* 0x000fea0003800000 */
.L_x_16:
[----:B------:R-:W-:Y:S04]  /*0870*/  BSSY B1, `(.L_x_18) ;  /* 0x0000004000017945 */ /* 0x000fe80003800000 */
[----:B------:R-:W-:Y:S05]  /*0880*/  @P2 BRA `(.L_x_19) ;  /* 0x0000000000082947 */ /* 0x000fea0003800000 */
[----:B------:R1:W-:Y:S04]  /*0890*/  STS [UR55+0x24], R8 ;  /* 0x00002408ff007988 */ /* 0x0003e80008000837 */
[----:B------:R1:W-:Y:S02]  /*08a0*/  STS [UR55+0x20], R7 ;  /* 0x00002007ff007988 */ /* 0x0003e40008000837 */
.L_x_19:
[----:B------:R-:W-:Y:S05]  /*08b0*/  BSYNC B1 ;  /* 0x0000000000017941 */ /* 0x000fea0003800000 */
.L_x_18:
[----:B------:R-:W-:Y:S04]  /*08c0*/  BSSY B1, `(.L_x_20) ;  /* 0x000000e000017945 */ /* 0x000fe80003800000 */
[----:B------:R-:W-:Y:S05]  /*08d0*/  @P2 BRA `(.L_x_21) ;  /* 0x0000000000302947 */ /* 0x000fea0003800000 */
[----:B----4-:R-:W4:Y:S01]  /*08e0*/  LDS R4, [UR55+0x34] ;  /* 0x00003437ff047984 */ /* 0x010f220008000800 */
[----:B--2---:R-:W2:Y:S03]  /*08f0*/  LDC.64 R10, c[0x0][0x240] ;  /* 0x00009000ff0a7b82 */ /* 0x004ea60000000a00 */
[----:B-1-3--:R-:W1:Y:S01]  /*0900*/  LDS R2, [UR55+0x1c] ;  /* 0x00001c37ff027984 */ /* 0x00ae620008000800 */
[C---:B--2---:R-:W-:Y:S01]  /*0910*/  SHF.L.U64.HI R8, R10.reuse, 0x1, R11 ;  /* 0x000000010a087819 */ /* 0x044fe2000001020b */
[----:B------:R-:W-:-:S03]  /*0920*/  IMAD.SHL.U32 R5, R10, 0x2, RZ ;  /* 0x000000020a057824 */ /* 0x000fc600078e00ff */
[--C-:B------:R-:W-:Y:S02]  /*0930*/  SHF.R.U32.HI R9, RZ, 0x4, R8.reuse ;  /* 0x00000004ff097819 */ /* 0x100fe40000011608 */
[----:B------:R-:W-:-:S05]  /*0940*/  SHF.R.U64 R5, R5, 0x4, R8 ;  /* 0x0000000405057819 */ /* 0x000fca0000001208 */
[----:B------:R2:W-:Y:S01]  /*0950*/  STS [UR55+0xc], R5 ;  /* 0x00000c05ff007988 */ /* 0x0005e20008000837 */
[----:B----4-:R-:W-:Y:S02]  /*0960*/  LOP3.LUT R4, R4, 0x7, RZ, 0xb8, !PT ;  /* 0x0000000704047812 */ /* 0x010fe400078eb8ff */
[----:B-1----:R-:W-:-:S03]  /*0970*/  LOP3.LUT R2, R2, 0xf, R9, 0xb8, !PT ;  /* 0x0000000f02027812 */ /* 0x002fc600078eb809 */
[----:B------:R2:W-:Y:S04]  /*0980*/  STS [UR55+0x34], R4 ;  /* 0x00003404ff007988 */ /* 0x0005e80008000837 */
[----:B------:R2:W-:Y:S02]  /*0990*/  STS [UR55+0x1c], R2 ;  /* 0x00001c02ff007988 */ /* 0x0005e40008000837 */
.L_x_21:
[----:B------:R-:W-:Y:S05]  /*09a0*/  BSYNC B1 ;  /* 0x0000000000017941 */ /* 0x000fea0003800000 */
.L_x_20:
[----:B------:R-:W-:Y:S04]  /*09b0*/  BSSY B2, `(.L_x_22) ;  /* 0x000001a000027945 */ /* 0x000fe80003800000 */
[----:B------:R-:W-:Y:S04]  /*09c0*/  BSSY B1, `(.L_x_23) ;  /* 0x0000015000017945 */ /* 0x000fe80003800000 */
[----:B------:R-:W-:Y:S05]  /*09d0*/  @P2 BRA `(.L_x_24) ;  /* 0x0000000000202947 */ /* 0x000fea0003800000 */
[----:B-1234-:R-:W1:Y:S02]  /*09e0*/  LDS R2, [UR55+0x34] ;  /* 0x00003437ff027984 */ /* 0x01ee640008000800 */
[----:B-1----:R-:W-:-:S05]  /*09f0*/  LOP3.LUT R2, R2, 0x38, RZ, 0xb8, !PT ;  /* 0x0000003802027812 */ /* 0x002fca00078eb8ff */
[----:B------:R1:W-:Y:S01]  /*0a00*/  STS [UR55+0x34], R2 ;  /* 0x00003402ff007988 */ /* 0x0003e20008000837 */
[----:B------:R-:W-:Y:S05]  /*0a10*/  @P2 BRA `(.L_x_25) ;  /* 0x0000000000202947 */ /* 0x000fea0003800000 */
[----:B-1----:R-:W1:Y:S01]  /*0a20*/  LDS R2, [UR55+0x8] ;  /* 0x00000837ff027984 */ /* 0x002e620008000800 */
[----:B------:R-:W-:-:S05]  /*0a30*/  IMAD.MOV.U32 R5, RZ, RZ, 0x780 ;  /* 0x00000780ff057424 */ /* 0x000fca00078e00ff */
[----:B-1----:R-:W-:-:S05]  /*0a40*/  LOP3.LUT R2, R2, 0x500, R5, 0xd8, !PT ;  /* 0x0000050002027812 */ /* 0x002fca00078ed805 */
[----:B------:R1:W-:Y:S02]  /*0a50*/  STS [UR55+0x8], R2 ;  /* 0x00000802ff007988 */ /* 0x0003e40008000837 */
.L_x_24:
[----:B------:R-:W-:Y:S05]  /*0a60*/  @P2 BRA `(.L_x_26) ;  /* 0x0000000000282947 */ /* 0x000fea0003800000 */
[----:B-1234-:R-:W1:Y:S02]  /*0a70*/  LDS R2, [UR55+0x8] ;  /* 0x00000837ff027984 */ /* 0x01ee640008000800 */
[----:B-1----:R-:W-:-:S05]  /*0a80*/  LOP3.LUT R2, R2, 0x1800, RZ, 0xb8, !PT ;  /* 0x0000180002027812 */ /* 0x002fca00078eb8ff */
[----:B------:R2:W-:Y:S02]  /*0a90*/  STS [UR55+0x8], R2 ;  /* 0x00000802ff007988 */ /* 0x0005e40008000837 */
.L_x_25:
[----:B------:R-:W-:Y:S05]  /*0aa0*/  @P2 BREAK B1 ;  /* 0x0000000000012942 */ /* 0x000fea0003800000 */
[----:B------:R-:W-:Y:S05]  /*0ab0*/  @P2 BRA `(.L_x_27) ;  /* 0x0000000000242947 */ /* 0x000fea0003800000 */
[----:B-12---:R-:W1:Y:S01]  /*0ac0*/  LDS R2, [UR55+0x8] ;  /* 0x00000837ff027984 */ /* 0x006e620008000800 */
[----:B------:R-:W-:-:S05]  /*0ad0*/  IMAD.MOV.U32 R5, RZ, RZ, 0x6000 ;  /* 0x00006000ff057424 */ /* 0x000fca00078e00ff */
[----:B-1----:R-:W-:-:S04]  /*0ae0*/  LOP3.LUT R2, R2, 0x6000, R5, 0xd8, !PT ;  /* 0x0000600002027812 */ /* 0x002fc800078ed805 */
[----:B------:R-:W-:-:S05]  /*0af0*/  LOP3.LUT R2, R2, 0x400000, RZ, 0xb8, !PT ;  /* 0x0040000002027812 */ /* 0x000fca00078eb8ff */
[----:B------:R1:W-:Y:S02]  /*0b00*/  STS [UR55+0x8], R2 ;  /* 0x00000802ff007988 */ /* 0x0003e40008000837 */
.L_x_26:
[----:B------:R-:W-:Y:S05]  /*0b10*/  BSYNC B1 ;  /* 0x0000000000017941 */ /* 0x000fea0003800000 */
.L_x_23:
[----:B-1234-:R-:W1:Y:S02]  /*0b20*/  @!P2 LDS R2, [UR55+0x8] ;  /* 0x00000837ff02a984 */ /* 0x01ee640008000800 */
[----:B-1----:R-:W-:-:S05]  /*0b30*/  @!P2 LOP3.LUT R2, R2, 0x8000, RZ, 0xb8, !PT ;  /* 0x000080000202a812 */ /* 0x002fca00078eb8ff */
[----:B------:R3:W-:Y:S02]  /*0b40*/  @!P2 STS [UR55+0x8], R2 ;  /* 0x00000802ff00a988 */ /* 0x0007e40008000837 */
.L_x_27:
[----:B------:R-:W-:Y:S05]  /*0b50*/  BSYNC B2 ;  /* 0x0000000000027941 */ /* 0x000fea0003800000 */
.L_x_22:
[----:B------:R-:W-:Y:S05]  /*0b60*/  WARPSYNC.ALL ;  /* 0x0000000000007948 */ /* 0x000fea0003800000 */
[----:B------:R-:W-:-:S04]  /*0b70*/  UIADD3 UR7, UR8, 0x80, URZ ;  /* 0x0000008008077890 */ /* 0x000fc8000fffe03f */
[----:B------:R-:W-:-:S04]  /*0b80*/  UIADD3 UR6, UP0, UR7, UR48, URZ ;  /* 0x0000003007067290 */ /* 0x000fc8000ff1e03f */
[----:B------:R-:W-:Y:S01]  /*0b90*/  ULEA.HI.X.SX32 UR7, UR7, UR49, 0x1, UP0 ;  /* 0x0000003107077291 */ /* 0x000fe200080f0e3f */
[----:B------:R-:W-:Y:S11]  /*0ba0*/  @P0 BRA `(.L_x_28) ;  /* 0x0000000000280947 */ /* 0x000ff60003800000 */
        /* <DEDUP_REMOVED lines=10> */
.L_x_28:
[----:B------:R-:W-:Y:S05]  /*0c50*/  @P0 BRA `(.L_x_29) ;  /* 0x00000000000c0947 */ /* 0x000fea0003800000 */
[----:B------:R0:W-:Y:S01]  /*0c60*/  UTMACMDFLUSH ;  /* 0x00000000000079b7 */ /* 0x0001e20000000000 */
[----:B------:R-:W-:Y:S05]  /*0c70*/  @P0 BRA `(.L_x_29) ;  /* 0x0000000000040947 */ /* 0x000fea0003800000 */
[----:B------:R-:W-:-:S04]  /*0c80*/  DEPBAR.LE SB0, 0x0 ;  /* 0x000080000000791a */ /* 0x000fc80000000000 */
.L_x_29:
        /* <DEDUP_REMOVED lines=8> */
[----:B----4-:R-:W2:Y:S01]  /*0d10*/  LDC.64 R8, c[0x0][0x220] ;  /* 0x00008800ff087b82 */ /* 0x010ea20000000a00 */
[----:B------:R-:W-:Y:S02]  /*0d20*/  IMAD.MOV.U32 R5, RZ, RZ, 0x70 ;  /* 0x00000070ff057424 */ /* 0x000fe400078e00ff */
[----:B--2---:R2:W-:Y:S03]  /*0d30*/  STS.64 [UR55], R8 ;  /* 0x00000008ff007988 */ /* 0x0045e60008000a37 */
[----:B-1----:R-:W-:-:S05]  /*0d40*/  LOP3.LUT R2, R2, 0x10, R5, 0xd8, !PT ;  /* 0x0000001002027812 */ /* 0x002fca00078ed805 */
[----:B------:R2:W-:Y:S02]  /*0d50*/  STS [UR55+0x8], R2 ;  /* 0x00000802ff007988 */ /* 0x0005e40008000837 */
.L_x_31:
[----:B----4-:R-:W-:Y:S05]  /*0d60*/  BSYNC B2 ;  /* 0x0000000000027941 */ /* 0x010fea0003800000 */
.L_x_30:
[----:B------:R-:W-:Y:S04]  /*0d70*/  BSSY B3, `(.L_x_32) ;  /* 0x0000011000037945 */ /* 0x000fe80003800000 */
[----:B------:R-:W-:Y:S04]  /*0d80*/  BSSY B2, `(.L_x_33) ;  /* 0x000000e000027945 */ /* 0x000fe80003800000 */
[----:B------:R-:W-:Y:S05]  /*0d90*/  @P2 BRA `(.L_x_34) ;  /* 0x0000000000242947 */ /* 0x000fea0003800000 */
[----:B-123--:R-:W1:Y:S01]  /*0da0*/  LDS R2, [UR55+0x34] ;  /* 0x00003437ff027984 */ /* 0x00ee620008000800 */
[----:B------:R-:W-:-:S05]  /*0db0*/  IMAD.MOV.U32 R5, RZ, RZ, 0x3f000000 ;  /* 0x3f000000ff057424 */ /* 0x000fca00078e00ff */
[----:B-1----:R-:W-:-:S05]  /*0dc0*/  LOP3.LUT R2, R2, 0xff000000, R5, 0xb8, !PT ;  /* 0xff00000002027812 */ /* 0x002fca00078eb805 */
[----:B------:R1:W-:Y:S01]  /*0dd0*/  STS [UR55+0x34], R2 ;  /* 0x00003402ff007988 */ /* 0x0003e20008000837 */
[----:B------:R-:W-:Y:S05]  /*0de0*/  @P2 BRA `(.L_x_35) ;  /* 0x00000000001c2947 */ /* 0x000fea0003800000 */
[----:B-1----:R-:W1:Y:S01]  /*0df0*/  LDS R2, [UR55+0x38] ;  /* 0x00003837ff027984 */ /* 0x002e620008000800 */
[----:B------:R-:W-:-:S05]  /*0e00*/  IMAD.MOV.U32 R5, RZ, RZ, 0xff ;  /* 0x000000ffff057424 */ /* 0x000fca00078e00ff */
[----:B-1----:R-:W-:-:S05]  /*0e10*/  LOP3.LUT R2, R2, 0xff, R5, 0xb8, !PT ;  /* 0x000000ff02027812 */ /* 0x002fca00078eb805 */
[----:B------:R4:W-:Y:S02]  /*0e20*/  STS [UR55+0x38], R2 ;  /* 0x00003802ff007988 */ /* 0x0009e40008000837 */
.L_x_34:
[----:B------:R-:W-:Y:S05]  /*0e30*/  @P2 BREAK B2 ;  /* 0x0000000000022942 */ /* 0x000fea0003800000 */
[----:B------:R-:W-:Y:S05]  /*0e40*/  @P2 BRA `(.L_x_36) ;  /* 0x00000000000c2947 */ /* 0x000fea0003800000 */
[----:B------:R1:W-:Y:S02]  /*0e50*/  STS [UR55+0x20], R7 ;  /* 0x00002007ff007988 */ /* 0x0003e40008000837 */
.L_x_35:
[----:B------:R-:W-:Y:S05]  /*0e60*/  BSYNC B2 ;  /* 0x0000000000027941 */ /* 0x000fea0003800000 */
.L_x_33:
[----:B------:R1:W-:Y:S02]  /*0e70*/  @!P2 STS [UR55+0x24], R6 ;  /* 0x00002406ff00a988 */ /* 0x0003e40008000837 */
.L_x_36:
[----:B------:R-:W-:Y:S05]  /*0e80*/  BSYNC B3 ;  /* 0x0000000000037941 */ /* 0x000fea0003800000 */
.L_x_32:
[----:B------:R-:W-:Y:S05]  /*0e90*/  WARPSYNC.ALL ;  /* 0x0000000000007948 */ /* 0x000fea0003800000 */
[----:B------:R-:W-:Y:S04]  /*0ea0*/  BSSY B3, `(.L_x_37) ;  /* 0x000000e000037945 */ /* 0x000fe80003800000 */
[----:B------:R-:W-:Y:S05]  /*0eb0*/  @P2 BRA `(.L_x_38) ;  /* 0x0000000000302947 */ /* 0x000fea0003800000 */
[----:B------:R-:W5:Y:S01]  /*0ec0*/  LDS R4, [UR55+0x34] ;  /* 0x00003437ff047984 */ /* 0x000f620008000800 */
[----:B--2---:R-:W2:Y:S03]  /*0ed0*/  LDC.64 R8, c[0x0][0x248] ;  /* 0x00009200ff087b82 */ /* 0x004ea60000000a00 */
[----:B-1-34-:R-:W1:Y:S01]  /*0ee0*/  LDS R2, [UR55+0x1c] ;  /* 0x00001c37ff027984 */ /* 0x01ae620008000800 */
[C---:B--2---:R-:W-:Y:S01]  /*0ef0*/  SHF.L.U64.HI R6, R8.reuse, 0x1, R9 ;  /* 0x0000000108067819 */ /* 0x044fe20000010209 */
[----:B------:R-:W-:-:S03]  /*0f00*/  IMAD.SHL.U32 R5, R8, 0x2, RZ ;  /* 0x0000000208057824 */ /* 0x000fc600078e00ff */
[--C-:B------:R-:W-:Y:S02]  /*0f10*/  SHF.R.U32.HI R7, RZ, 0x4, R6.reuse ;  /* 0x00000004ff077819 */ /* 0x100fe40000011606 */
[----:B------:R-:W-:-:S05]  /*0f20*/  SHF.R.U64 R5, R5, 0x4, R6 ;  /* 0x0000000405057819 */ /* 0x000fca0000001206 */
[----:B------:R2:W-:Y:S01]  /*0f30*/  STS [UR55+0xc], R5 ;  /* 0x00000c05ff007988 */ /* 0x0005e20008000837 */
[----:B-----5:R-:W-:Y:S02]  /*0f40*/  LOP3.LUT R4, R4, 0x7, RZ, 0xb8, !PT ;  /* 0x0000000704047812 */ /* 0x020fe400078eb8ff */
[----:B-1----:R-:W-:-:S03]  /*0f50*/  LOP3.LUT R2, R2, 0xf, R7, 0xb8, !PT ;  /* 0x0000000f02027812 */ /* 0x002fc600078eb807 */
[----:B------:R2:W-:Y:S04]  /*0f60*/  STS [UR55+0x34], R4 ;  /* 0x00003404ff007988 */ /* 0x0005e80008000837 */
[----:B------:R2:W-:Y:S02]  /*0f70*/  STS [UR55+0x1c], R2 ;  /* 0x00001c02ff007988 */ /* 0x0005e40008000837 */
.L_x_38:
[----:B------:R-:W-:Y:S05]  /*0f80*/  BSYNC B3 ;  /* 0x0000000000037941 */ /* 0x000fea0003800000 */
.L_x_37:
        /* <DEDUP_REMOVED lines=11> */
.L_x_41:
[----:B------:R-:W-:Y:S05]  /*1040*/  @P2 BRA `(.L_x_43) ;  /* 0x0000000000282947 */ /* 0x000fea0003800000 */
[----:B-1234-:R-:W1:Y:S02]  /*1050*/  LDS R2, [UR55+0x8] ;  /* 0x00000837ff027984 */ /* 0x01ee640008000800 */
[----:B-1----:R-:W-:-:S05]  /*1060*/  LOP3.LUT R2, R2, 0x1800, RZ, 0xb8, !PT ;  /* 0x0000180002027812 */ /* 0x002fca00078eb8ff */
[----:B------:R2:W-:Y:S02]  /*1070*/  STS [UR55+0x8], R2 ;  /* 0x00000802ff007988 */ /* 0x0005e40008000837 */
.L_x_42:
[----:B------:R-:W-:Y:S05]  /*1080*/  @P2 BREAK B4 ;  /* 0x0000000000042942 */ /* 0x000fea0003800000 */
[----:B------:R-:W-:Y:S05]  /*1090*/  @P2 BRA `(.L_x_44) ;  /* 0x0000000000242947 */ /* 0x000fea0003800000 */
[----:B-12---:R-:W1:Y:S01]  /*10a0*/  LDS R2, [UR55+0x8] ;  /* 0x00000837ff027984 */ /* 0x006e620008000800 */
[----:B------:R-:W-:-:S05]  /*10b0*/  IMAD.MOV.U32 R5, RZ, RZ, 0x6000 ;  /* 0x00006000ff057424 */ /* 0x000fca00078e00ff */
[----:B-1----:R-:W-:-:S04]  /*10c0*/  LOP3.LUT R2, R2, 0x6000, R5, 0xd8, !PT ;  /* 0x0000600002027812 */ /* 0x002fc800078ed805 */
[----:B------:R-:W-:-:S05]  /*10d0*/  LOP3.LUT R2, R2, 0x400000, RZ, 0xb8, !PT ;  /* 0x0040000002027812 */ /* 0x000fca00078eb8ff */
[----:B------:R1:W-:Y:S02]  /*10e0*/  STS [UR55+0x8], R2 ;  /* 0x00000802ff007988 */ /* 0x0003e40008000837 */
.L_x_43:
[----:B------:R-:W-:Y:S05]  /*10f0*/  BSYNC B4 ;  /* 0x0000000000047941 */ /* 0x000fea0003800000 */
.L_x_40:
[----:B-1234-:R-:W1:Y:S02]  /*1100*/  @!P2 LDS R2, [UR55+0x8] ;  /* 0x00000837ff02a984 */ /* 0x01ee640008000800 */
[----:B-1----:R-:W-:-:S05]  /*1110*/  @!P2 LOP3.LUT R2, R2, 0x8000, RZ, 0xb8, !PT ;  /* 0x000080000202a812 */ /* 0x002fca00078eb8ff */
[----:B------:R3:W-:Y:S02]  /*1120*/  @!P2 STS [UR55+0x8], R2 ;  /* 0x00000802ff00a988 */ /* 0x0007e40008000837 */
.L_x_44:
[----:B------:R-:W-:Y:S05]  /*1130*/  BSYNC B3 ;  /* 0x0000000000037941 */ /* 0x000fea0003800000 */
.L_x_39:
[----:B------:R-:W-:Y:S05]  /*1140*/  WARPSYNC.ALL ;  /* 0x0000000000007948 */ /* 0x000fea0003800000 */
[----:B------:R4:W-:Y:S01]  /*1150*/  STL [R1], RZ ;  /* 0x000000ff01007387 */ /* 0x0009e20000100800 */
[----:B------:R-:W-:Y:S01]  /*1160*/  UIADD3 UR8, UR8, 0x100, URZ ;  /* 0x0000010008087890 */ /* 0x000fe2000fffe03f */
[----:B------:R-:W-:Y:S02]  /*1170*/  ISETP.GE.AND P1, PT, R13, 0x1, PT ;  /* 0x000000010d00780c */ /* 0x000fe40003f26270 */
[----:B------:R-:W-:Y:S01]  /*1180*/  SHF.R.U32.HI R6, RZ, 0x5, R20 ;  /* 0x00000005ff067819 */ /* 0x000fe20000011614 */
[----:B------:R-:W-:-:S04]  /*1190*/  UIADD3 UR48, UP0, UR8, UR48, URZ ;  /* 0x0000003008307290 */ /* 0x000fc8000ff1e03f */
[----:B------:R-:W-:Y:S01]  /*11a0*/  ULEA.HI.X.SX32 UR49, UR8, UR49, 0x1, UP0 ;  /* 0x0000003108317291 */ /* 0x000fe200080f0e3f */
[----:B----4-:R-:W-:Y:S11]  /*11b0*/  @P0 BRA `(.L_x_45) ;  /* 0x0000000000280947 */ /* 0x010ff60003800000 */
        /* <DEDUP_REMOVED lines=10> */
.L_x_45:
[----:B------:R-:W-:Y:S05]  /*1260*/  @P0 BRA `(.L_x_46) ;  /* 0x00000000000c0947 */ /* 0x000fea0003800000 */
[----:B------:R0:W-:Y:S01]  /*1270*/  UTMACMDFLUSH ;  /* 0x00000000000079b7 */ /* 0x0001e20000000000 */
[----:B------:R-:W-:Y:S05]  /*1280*/  @P0 BRA `(.L_x_46) ;  /* 0x0000000000040947 */ /* 0x000fea0003800000 */
[----:B------:R-:W-:-:S04]  /*1290*/  DEPBAR.LE SB0, 0x0 ;  /* 0x000080000000791a */ /* 0x000fc80000000000 */
.L_x_46:
[----:B------:R1:W-:Y:S01]  /*12a0*/  STL [R1+0x4], RZ ;  /* 0x000004ff01007387 */ /* 0x0003e20000100800 */
[----:B------:R-:W-:Y:S05]  /*12b0*/  WARPSYNC.ALL ;  /* 0x0000000000007948 */ /* 0x000fea0003800000 */
[----:B------:R1:W-:Y:S01]  /*12c0*/  STL [R1+0x8], RZ ;  /* 0x000008ff01007387 */ /* 0x0003e20000100800 */
[----:B-----5:R-:W-:Y:S01]  /*12d0*/  VOTEU.ALL UP1, P2 ;  /* 0x00000000003f7886 */ /* 0x020fe20001020000 */
[----:B------:R-:W-:Y:S01]  /*12e0*/  UMOV UR8, 0x1 ;  /* 0x0000000100087882 */ /* 0x000fe20000000000 */
[----:B------:R-:W-:Y:S01]  /*12f0*/  VOTEU.ALL UP0, P2 ;  /* 0x00000000003f7886 */ /* 0x000fe20001000000 */
[----:B------:R1:W-:Y:S01]  /*1300*/  STL [R1+0xc], RZ ;  /* 0x00000cff01007387 */ /* 0x0003e20000100800 */
[----:B------:R-:W-:Y:S01]  /*1310*/  VOTEU.ALL UP2, P2 ;  /* 0x00000000003f7886 */ /* 0x000fe20001040000 */
[----:B------:R-:W-:-:S04]  /*1320*/  @!UP1 UIADD3 UR12, -UR8, 0x100000, URZ ;  /* 0x00100000080c9890 */ /* 0x000fc8000fffe13f */
[----:B------:R-:W-:Y:S02]  /*1330*/  @!UP1 USHF.L.U32 UR13, UR12, 0xb, URZ ;  /* 0x0000000b0c0d9899 */ /* 0x000fe4000800063f */
[----:B------:R-:W-:Y:S01]  /*1340*/  @!UP1 USHF.L.U32 UR12, UR12, 0x1, URZ ;  /* 0x000000010c0c9899 */ /* 0x000fe2000800063f */
[----:B------:R-:W-:Y:S01]  /*1350*/  R2UR UR53, R6 ;  /* 0x00000000063572ca */ /* 0x000fe200000e0000 */
[----:B------:R1:W-:Y:S01]  /*1360*/  STL [R1+0x10], RZ ;  /* 0x000010ff01007387 */ /* 0x0003e20000100800 */
[----:B------:R-:W-:-:S04]  /*1370*/  @!UP1 UIADD3 UR14, -UR8, 0x100000, URZ ;  /* 0x00100000080e9890 */ /* 0x000fc8000fffe13f */
[----:B------:R-:W-:Y:S02]  /*1380*/  @!UP1 USHF.L.U32 UR15, UR14, 0xb, URZ ;  /* 0x0000000b0e0f9899 */ /* 0x000fe4000800063f */
[----:B------:R-:W-:Y:S01]  /*1390*/  @!UP1 USHF.L.U32 UR14, UR14, 0x1, URZ ;  /* 0x000000010e0e9899 */ /* 0x000fe2000800063f */
[----:B------:R-:W-:Y:S01]  /*13a0*/  CS2R R24, SRZ ;  /* 0x0000000000187805 */ /* 0x000fe2000001ff00 */
[----:B------:R-:W-:-:S04]  /*13b0*/  @!UP1 UIADD3 UR16, -UR8, 0x100000, URZ ;  /* 0x0010000008109890 */ /* 0x000fc8000fffe13f */
[----:B------:R-:W-:Y:S02]  /*13c0*/  @!UP1 USHF.L.U32 UR17, UR16, 0xb, URZ ;  /* 0x0000000b10119899 */ /* 0x000fe4000800063f */
[----:B------:R-:W-:Y:S01]  /*13d0*/  @!UP1 USHF.L.U32 UR16, UR16, 0x1, URZ ;  /* 0x0000000110109899 */ /* 0x000fe2000800063f */
[----:B------:R1:W-:Y:S01]  /*13e0*/  STL [R1+0x14], RZ ;  /* 0x000014ff01007387 */ /* 0x0003e20000100800 */
[----:B------:R-:W-:-:S04]  /*13f0*/  @!UP1 UIADD3 UR8, -UR8, 0x100000, URZ ;  /* 0x0010000008089890 */ /* 0x000fc8000fffe13f */
[----:B------:R-:W-:Y:S02]  /*1400*/  @!UP1 USHF.L.U32 UR9, UR8, 0xb, URZ ;  /* 0x0000000b08099899 */ /* 0x000fe4000800063f */
[----:B------:R-:W-:Y:S01]  /*1410*/  @!UP1 USHF.L.U32 UR8, UR8, 0x1, URZ ;  /* 0x0000000108089899 */ /* 0x000fe2000800063f */
[----:B------:R-:W-:Y:S01]  /*1420*/  CS2R R26, SRZ ;  /* 0x00000000001a7805 */ /* 0x000fe2000001ff00 */
[----:B------:R-:W-:Y:S01]  /*1430*/  VOTEU.ALL UP1, P2 ;  /* 0x00000000003f7886 */ /* 0x000fe20001020000 */
[----:B------:R1:W-:Y:S01]  /*1440*/  STL [R1+0x18], RZ ;  /* 0x000018ff01007387 */ /* 0x0003e20000100800 */
[----:B------:R-:W-:Y:S01]  /*1450*/  VOTEU.ALL UP3, P2 ;  /* 0x00000000003f7886 */ /* 0x000fe20001060000 */
[----:B------:R-:W-:Y:S01]  /*1460*/  USHF.L.U32 UR54, UR50, 0x8, URZ ;  /* 0x0000000832367899 */ /* 0x000fe2000800063f */
[----:B------:R-:W-:Y:S01]  /*1470*/  CS2R R28, SRZ ;  /* 0x00000000001c7805 */ /* 0x000fe2000001ff00 */
[----:B------:R1:W-:Y:S01]  /*1480*/  STL [R1+0x1c], RZ ;  /* 0x00001cff01007387 */ /* 0x0003e20000100800 */
[----:B------:R-:W-:Y:S01]  /*1490*/  USHF.L.U32 UR11, UR51, 0x8, URZ ;  /* 0x00000008330b7899 */ /* 0x000fe2000800063f */
[----:B------:R-:W-:-:S02]  /*14a0*/  CS2R R30, SRZ ;  /* 0x00000000001e7805 */ /* 0x000fc4000001ff00 */
[----:B------:R-:W-:Y:S01]  /*14b0*/  CS2R R32, SRZ ;  /* 0x0000000000207805 */ /* 0x000fe2000001ff00 */
[----:B------:R1:W-:Y:S01]  /*14c0*/  STL [R1+0x20], RZ ;  /* 0x000020ff01007387 */ /* 0x0003e20000100800 */
[----:B------:R-:W-:Y:S02]  /*14d0*/  CS2R R34, SRZ ;  /* 0x0000000000227805 */ /* 0x000fe4000001ff00 */
[----:B------:R-:W-:Y:S02]  /*14e0*/  CS2R R36, SRZ ;  /* 0x0000000000247805 */ /* 0x000fe4000001ff00 */
[----:B------:R-:W-:Y:S01]  /*14f0*/  CS2R R38, SRZ ;  /* 0x0000000000267805 */ /* 0x000fe2000001ff00 */
[----:B------:R1:W-:Y:S01]  /*1500*/  STL [R1+0x24], RZ ;  /* 0x000024ff01007387 */ /* 0x0003e20000100800 */
[----:B------:R-:W-:Y:S02]  /*1510*/  CS2R R40, SRZ ;  /* 0x0000000000287805 */ /* 0x000fe4000001ff00 */
        /* <DEDUP_REMOVED lines=72> */
[----:B------:R-:W-:Y:S01]  /*19a0*/  CS2R R150, SRZ ;  /* 0x0000000000967805 */ /* 0x000fe2000001ff00 */
[----:B------:R1:W-:Y:S04]  /*19b0*/  STL [R1+0x70], RZ ;  /* 0x000070ff01007387 */ /* 0x0003e80000100800 */
        /* <DEDUP_REMOVED lines=16> */
[----:B------:R1:W-:Y:S01]  /*1ac0*/  STL [R1+0xb4], RZ ;  /* 0x0000b4ff01007387 */ /* 0x0003e20000100800 */
[----:B------:R-:W-:Y:S06]  /*1ad0*/  BAR.SYNC.DEFER_BLOCKING 0x0 ;  /* 0x0000000000007b1d */ /* 0x000fec0000010000 */
[----:B------:R1:W-:Y:S04]  /*1ae0*/  STL [R1+0xb8], RZ ;  /* 0x0000b8ff01007387 */ /* 0x0003e80000100800 */
[----:B------:R1:W-:Y:S04]  /*1af0*/  STL [R1+0xbc], RZ ;  /* 0x0000bcff01007387 */ /* 0x0003e80000100800 */
[----:B------:R1:W-:Y:S04]  /*1b00*/  STL [R1+0xc0], RZ ;  /* 0x0000c0ff01007387 */ /* 0x0003e80000100800 */
[----:B------:R1:W-:Y:S04]  /*1b10*/  STL [R1+0xc4], RZ ;  /* 0x0000c4ff01007387 */ /* 0x0003e80000100800 */
[----:B------:R1:W-:Y:S04]  /*1b20*/  STL [R1+0xc8], RZ ;  /* 0x0000c8ff01007387 */ /* 0x0003e80000100800 */
[----:B------:R-:W2:Y:S02]  /*1b30*/  FENCE.VIEW.ASYNC.S ;  /* 0x00000000000073c6 */ /* 0x000ea40000000000 */
[----:B--2---:R1:W2:Y:S02]  /*1b40*/  @!UP0 SYNCS.EXCH.64 URZ, [UR55+0x80000], UR12 ;  /* 0x0800000c373f85b2 */ /* 0x0042a40008000100 */
        /* <DEDUP_REMOVED lines=20> */
[----:B--2---:R-:W-:Y:S06]  /*1c90*/  BAR.SYNC.DEFER_BLOCKING 0x0 ;  /* 0x0000000000007b1d */ /* 0x004fec0000010000 */
[----:B------:R1:W-:Y:S04]  /*1ca0*/  STL [R1+0x11c], RZ ;  /* 0x00011cff01007387 */ /* 0x0003e80000100800 */
[----:B------:R1:W-:Y:S04]  /*1cb0*/  STL [R1+0x120], RZ ;  /* 0x000120ff01007387 */ /* 0x0003e80000100800 */
[----:B------:R1:W-:Y:S04]  /*1cc0*/  STL [R1+0x124], RZ ;  /* 0x000124ff01007387 */ /* 0x0003e80000100800 */
[----:B------:R1:W-:Y:S04]  /*1cd0*/  STL [R1+0x128], RZ ;  /* 0x000128ff01007387 */ /* 0x0003e80000100800 */
[----:B------:R1:W-:Y:S01]  /*1ce0*/  STL [R1+0x12c], RZ ;  /* 0x00012cff01007387 */ /* 0x0003e20000100800 */
[----:B------:R1:W2:Y:S03]  /*1cf0*/  @!UP1 SYNCS.EXCH.64 URZ, [UR55+0x80008], UR14 ;  /* 0x0800080e373f95b2 */ /* 0x0002a60008000100 */
        /* <DEDUP_REMOVED lines=55> */
[----:B------:R1:W-:Y:S01]  /*2070*/  STL [R1+0x1fc], RZ ;  /* 0x0001fcff01007387 */ /* 0x0003e20000100800 */
[----:B------:R-:W-:Y:S05]  /*2080*/  @!P1 BRA `(.L_x_47) ;  /* 0x0000001c00b89947 */ /* 0x000fea0003800000 */
[----:B------:R1:W-:Y:S01]  /*2090*/  STL [R1], RZ ;  /* 0x000000ff01007387 */ /* 0x0003e20000100800 */
[----:B------:R-:W-:Y:S02]  /*20a0*/  CS2R R24, SRZ ;  /* 0x0000000000187805 */ /* 0x000fe4000001ff00 */
[----:B------:R-:W-:Y:S02]  /*20b0*/  CS2R R26, SRZ ;  /* 0x00000000001a7805 */ /* 0x000fe4000001ff00 */
[----:B------:R-:W-:Y:S01]  /*20c0*/  CS2R R28, SRZ ;  /* 0x00000000001c7805 */ /* 0x000fe2000001ff00 */
[----:B------:R1:W-:Y:S01]  /*20d0*/  STL [R1+0x4], RZ ;  /* 0x000004ff01007387 */ /* 0x0003e20000100800 */
[----:B------:R-:W-:Y:S02]  /*20e0*/  CS2R R30, SRZ ;  /* 0x00000000001e7805 */ /* 0x000fe4000001ff00 */
[----:B------:R-:W-:Y:S02]  /*20f0*/  CS2R R32, SRZ ;  /* 0x0000000000207805 */ /* 0x000fe4000001ff00 */
[----:B------:R-:W-:Y:S01]  /*2100*/  CS2R R34, SRZ ;  /* 0x0000000000227805 */ /* 0x000fe2000001ff00 */
[----:B------:R1:W-:Y:S01]  /*2110*/  STL [R1+0x8], RZ ;  /* 0x000008ff01007387 */ /* 0x0003e20000100800 */
[----:B------:R-:W-:-:S02]  /*2120*/  CS2R R36, SRZ ;  /* 0x0000000000247805 */ /* 0x000fc4000001ff00 */
        /* <DEDUP_REMOVED lines=75> */
[----:B------:R-:W-:Y:S01]  /*25e0*/  CS2R R150, SRZ ;  /* 0x0000000000967805 */ /* 0x000fe2000001ff00 */
[----:B------:R-:W-:Y:S01]  /*25f0*/  UMOV UR52, URZ ;  /* 0x0000003f00347c82 */ /* 0x000fe20008000000 */
[----:B-1----:R-:W-:Y:S01]  /*2600*/  UMOV UR15, URZ ;  /* 0x0000003f000f7c82 */ /* 0x002fe20008000000 */
        /* <DEDUP_REMOVED lines=105> */
[----:B--2---:R1:W-:Y:S02]  /*2ca0*/  STL [R1+0x1fc], RZ ;  /* 0x0001fcff01007387 */ /* 0x0043e40000100800 */
.L_x_49:
[----:B------:R-:W-:Y:S01]  /*2cb0*/  BAR.SYNC.DEFER_BLOCKING 0x0 ;  /* 0x0000000000007b1d */ /* 0x000fe20000010000 */
[----:B------:R-:W-:Y:S01]  /*2cc0*/  ULEA UR22, UR52, UR55, 0x3 ;  /* 0x0000003734167291 */ /* 0x000fe2000f8e183f */
[----:B---3--:R-:W-:Y:S01]  /*2cd0*/  @!P2 IMAD.MOV.U32 R2, RZ, RZ, 0x20000 ;  /* 0x00020000ff02a424 */ /* 0x008fe200078e00ff */
[----:B------:R-:W-:Y:S01]  /*2ce0*/  ELECT P0, URZ, PT ;  /* 0x00000000003f782f */ /* 0x000fe20003800000 */
[----:B------:R-:W-:-:S03]  /*2cf0*/  ULEA UR20, UR52, UR55, 0x10 ;  /* 0x0000003734147291 */ /* 0x000fc6000f8e803f */
[----:B------:R-:W-:Y:S01]  /*2d00*/  ISETP.LT.U32.AND P0, PT, R3, 0x40, P0 ;  /* 0x000000400300780c */ /* 0x000fe20000701070 */
[----:B------:R-:W-:Y:S01]  /*2d10*/  ULOP3.LUT UR10, UR53, 0x1, URZ, 0xc0, !UPT ;  /* 0x00000001350a7892 */ /* 0x000fe2000f8ec03f */
[----:B------:R-:W-:-:S03]  /*2d20*/  ELECT P1, URZ, PT ;  /* 0x00000000003f782f */ /* 0x000fc60003820000 */
[----:B------:R-:W-:Y:S02]  /*2d30*/  ULEA UR8, UR10, UR20, 0xf ;  /* 0x000000140a087291 */ /* 0x000fe4000f8e783f */
[----:B------:R-:W-:Y:S01]  /*2d40*/  ULEA UR10, UR10, UR15, 0x6 ;  /* 0x0000000f0a0a7291 */ /* 0x000fe2000f8e303f */
[----:B------:R-:W-:Y:S01]  /*2d50*/  ISETP.LT.U32.AND P1, PT, R3, 0x80, P1 ;  /* 0x000000800300780c */ /* 0x000fe20000f21070 */
[----:B------:R-:W-:Y:S02]  /*2d60*/  ULOP3.LUT UR12, UR53, 0x3, URZ, 0xc0, !UPT ;  /* 0x00000003350c7892 */ /* 0x000fe4000f8ec03f */
[----:B------:R-:W-:Y:S02]  /*2d70*/  UIADD3 UR21, UR20, 0x40000, URZ ;  /* 0x0004000014157890 */ /* 0x000fe4000fffe03f */
[----:B------:R-:W-:Y:S01]  /*2d80*/  VOTEU.ANY UP0, P0 ;  /* 0x00000000003f7886 */ /* 0x000fe20000000100 */
[----:B------:R-:W-:Y:S01]  /*2d90*/  VOTEU.ANY UP2, P0 ;  /* 0x00000000003f7886 */ /* 0x000fe20000040100 */
[----:B------:R-:W-:Y:S01]  /*2da0*/  ULEA UR14, UR12, UR54, 0x6 ;  /* 0x000000360c0e7291 */ /* 0x000fe2000f8e303f */
[----:B------:R2:W-:Y:S01]  /*2db0*/  @!P2 SYNCS.ARRIVE.TRANS64 RZ, [UR22+0x80000], R2 ;  /* 0x08000002ffffa9a7 */ /* 0x0005e20008000016 */
[----:B------:R3:W-:Y:S06]  /*2dc0*/  MEMBAR.ALL.CTA ;  /* 0x0000000000007992 */ /* 0x0007ec0000008000 */
[----:B---3--:R-:W3:Y:S01]  /*2dd0*/  FENCE.VIEW.ASYNC.S ;  /* 0x00000000000073c6 */ /* 0x008ee20000000000 */
[----:B------:R-:W-:Y:S01]  /*2de0*/  @UP0 UIADD3 UR9, UR22, 0x80000, URZ ;  /* 0x0008000016090890 */ /* 0x000fe2000fffe03f */
[----:B------:R-:W-:Y:S01]  /*2df0*/  @UP0 UMOV UR16, UR4 ;  /* 0x0000000400100c82 */ /* 0x000fe20008000000 */
[----:B------:R-:W-:Y:S01]  /*2e00*/  @UP0 UMOV UR17, UR5 ;  /* 0x0000000500110c82 */ /* 0x000fe20008000000 */
[----:B---3--:R-:W-:Y:S01]  /*2e10*/  VOTEU.ANY UP1, P1 ;  /* 0x00000000003f7886 */ /* 0x008fe20000820100 */
[----:B------:R-:W-:Y:S01]  /*2e20*/  ULEA UR12, UR12, UR21, 0xe ;  /* 0x000000150c0c7291 */ /* 0x000fe2000f8e703f */
[----:B--2---:R-:W-:Y:S01]  /*2e30*/  SHF.L.U32 R2, R0, 0x1f, RZ ;  /* 0x0000001f00027819 */ /* 0x004fe200000006ff */
[----:B------:R-:W-:-:S02]  /*2e40*/  VOTEU.ANY UP3, P1 ;  /* 0x00000000003f7886 */ /* 0x000fc40000860100 */
[----:B------:R-:W-:Y:S01]  /*2e50*/  @UP1 UIADD3 UR13, UR22, 0x80000, URZ ;  /* 0x00080000160d1890 */ /* 0x000fe2000fffe03f */
[----:B------:R-:W-:Y:S01]  /*2e60*/  @UP1 UMOV UR18, UR6 ;  /* 0x0000000600121c82 */ /* 0x000fe20008000000 */
[----:B------:R-:W-:Y:S01]  /*2e70*/  @UP1 UMOV UR19, UR7 ;  /* 0x0000000700131c82 */ /* 0x000fe20008000000 */
[----:B------:R-:W-:Y:S06]  /*2e80*/  BAR.SYNC.DEFER_BLOCKING 0x0 ;  /* 0x0000000000007b1d */ /* 0x000fec0000010000 */
[----:B------:R2:W-:Y:S02]  /*2e90*/  @UP2 UTMALDG.2D [UR8], [UR16] ;  /* 0x00000008100025b4 */ /* 0x0005e40008008000 */
[----:B------:R-:W-:Y:S06]  /*2ea0*/  BAR.SYNC.DEFER_BLOCKING 0x0 ;  /* 0x0000000000007b1d */ /* 0x000fec0000010000 */
[----:B------:R2:W-:Y:S02]  /*2eb0*/  @UP3 UTMALDG.2D [UR12], [UR18] ;  /* 0x0000000c120035b4 */ /* 0x0005e40008008000 */
[----:B------:R-:W-:Y:S06]  /*2ec0*/  BAR.SYNC.DEFER_BLOCKING 0x0 ;  /* 0x0000000000007b1d */ /* 0x000fec0000010000 */
[----:B------:R-:W3:Y:S02]  /*2ed0*/  SYNCS.PHASECHK.TRANS64.TRYWAIT P0, [UR22+0x80000], R2 ;  /* 0x08000002ff0075a7 */ /* 0x000ee40008000156 */
[----:B--23--:R-:W-:Y:S05]  /*2ee0*/  @!P0 BRA `(.L_x_48) ;  /* 0x0000002400688947 */ /* 0x00cfea0003800000 */
.L_x_50:
[----:B------:R-:W-:Y:S01]  /*2ef0*/  STL.64 [R1+0x268], R150 ;  /* 0x0002689601007387 */ /* 0x000fe20000100a00 */
[----:B------:R-:W-:Y:S01]  /*2f00*/  USHF.L.U32 UR8, UR53, 0x7, URZ ;  /* 0x0000000735087899 */ /* 0x000fe2000800063f */
[----:B------:R-:W2:Y:S02]  /*2f10*/  LDC R2, c[0x0][0x230] ;  /* 0x00008c00ff027b82 */ /* 0x000ea40000000800 */
[----:B------:R-:W-:Y:S04]  /*2f20*/  STL.64 [R1+0x260], R148 ;  /* 0x0002609401007387 */ /* 0x000fe80000100a00 */
        /* <DEDUP_REMOVED lines=11> */
[----:B------:R3:W-:Y:S04]  /*2fe0*/  STL.64 [R1+0x200], R124 ;  /* 0x0002007c01007387 */ /* 0x0007e80000100a00 */
[----:B---3--:R-:W3:Y:S04]  /*2ff0*/  LDL.LU.64 R124, [R1] ;  /* 0x00000000017c7983 */ /* 0x008ee80000300a00 */
[----:B------:R-:W3:Y:S04]  /*3000*/  LDL.LU.64 R126, [R1+0x8] ;  /* 0x00000800017e7983 */ /* 0x000ee80000300a00 */
        /* <DEDUP_REMOVED lines=61> */
[----:B------:R-:W3:Y:S01]  /*33e0*/  LDL.LU.64 R250, [R1+0x1f8] ;  /* 0x0001f80001fa7983 */ /* 0x000ee20000300a00 */
[----:B------:R-:W-:-:S02]  /*33f0*/  ULOP3.LUT UR8, UR8, 0x200, URZ, 0xc0, !UPT ;  /* 0x0000020008087892 */ /* 0x000fc4000f8ec03f */
[----:B------:R-:W-:Y:S02]  /*3400*/  USHF.R.U32.HI UR9, URZ, 0x4, UR21 ;  /* 0x000000043f097899 */ /* 0x000fe40008011615 */
[----:B------:R-:W-:Y:S02]  /*3410*/  ULEA.HI UR8, UR20, UR8, URZ, 0x1c ;  /* 0x0000000814087291 */ /* 0x000fe4000f8fe03f */
[----:B------:R-:W-:Y:S02]  /*3420*/  USGXT.U32 UR9, UR9, 0xe ;  /* 0x0000000e0909789a */ /* 0x000fe40008000000 */
[----:B------:R-:W-:Y:S02]  /*3430*/  ULOP3.LUT UR44, UR8, 0x3fff, URZ, 0xc0, !UPT ;  /* 0x00003fff082c7892 */ /* 0x000fe4000f8ec03f */
[----:B------:R-:W-:Y:S01]  /*3440*/  ULOP3.LUT UR46, UR9, 0x4000000, URZ, 0xfc, !UPT ;  /* 0x04000000092e7892 */ /* 0x000fe2000f8efc3f */
[----:B------:R-:W-:Y:S01]  /*3450*/  UMOV UR45, 0x40000040 ;  /* 0x40000040002d7882 */ /* 0x000fe20000000000 */
[----:B------:R-:W-:Y:S01]  /*3460*/  UMOV UR47, 0x40000040 ;  /* 0x40000040002f7882 */ /* 0x000fe20000000000 */
[----:B------:R-:W-:-:S02]  /*3470*/  UIADD3 UR40, UP0, UR44, 0x2, URZ ;  /* 0x000000022c287890 */ /* 0x000fc4000ff1e03f */
[----:B------:R-:W-:Y:S01]  /*3480*/  UIADD3 UR42, UP1, UR9, 0x4000080, URZ ;  /* 0x04000080092a7890 */ /* 0x000fe2000ff3e03f */
[----:B------:R-:W-:Y:S02]  /*3490*/  UMOV UR8, URZ ;  /* 0x0000003f00087c82 */ /* 0x000fe40008000000 */
[----:B------:R-:W-:Y:S01]  /*34a0*/  UMOV UR9, URZ ;  /* 0x0000003f00097c82 */ /* 0x000fe20008000000 */
[----:B------:R-:W-:Y:S02]  /*34b0*/  UIADD3.X UR41, UR8, 0x40000040, URZ, UP0, !UPT ;  /* 0x4000004008297890 */ /* 0x000fe400087fe43f */
[----:B------:R-:W-:Y:S02]  /*34c0*/  UIADD3.X UR43, UR9, 0x40000040, URZ, UP1, !UPT ;  /* 0x40000040092b7890 */ /* 0x000fe40008ffe43f */
[----:B------:R-:W-:Y:S02]  /*34d0*/  UIADD3.64 UR36, UR40, 0x2, URZ ;  /* 0x0000000228247897 */ /* 0x000fe4000fffe03f */
[----:B------:R-:W-:-:S02]  /*34e0*/  UIADD3.64 UR38, UR42, 0x80, URZ ;  /* 0x000000802a267897 */ /* 0x000fc4000fffe03f */
[----:B------:R-:W-:Y:S02]  /*34f0*/  UIADD3.64 UR32, UR40, 0x4, URZ ;  /* 0x0000000428207897 */ /* 0x000fe4000fffe03f */
[----:B------:R-:W-:Y:S02]  /*3500*/  UIADD3.64 UR34, UR42, 0x100, URZ ;  /* 0x000001002a227897 */ /* 0x000fe4000fffe03f */
[----:B------:R-:W-:Y:S02]  /*3510*/  UIADD3.64 UR28, UR40, 0x7fe, URZ ;  /* 0x000007fe281c7897 */ /* 0x000fe4000fffe03f */
[----:B------:R-:W-:Y:S02]  /*3520*/  UIADD3.64 UR30, UR42, 0x180, URZ ;  /* 0x000001802a1e7897 */ /* 0x000fe4000fffe03f */
[----:B------:R-:W-:Y:S02]  /*3530*/  UIADD3.64 UR24, UR40, 0x800, URZ ;  /* 0x0000080028187897 */ /* 0x000fe4000fffe03f */
[----:B------:R-:W-:-:S02]  /*3540*/  UIADD3.64 UR26, UR42, 0x200, URZ ;  /* 0x000002002a1a7897 */ /* 0x000fc4000fffe03f */
[----:B------:R-:W-:Y:S02]  /*3550*/  UIADD3.64 UR20, UR40, 0x802, URZ ;  /* 0x0000080228147897 */ /* 0x000fe4000fffe03f */
[----:B------:R-:W-:Y:S02]  /*3560*/  UIADD3.64 UR22, UR42, 0x280, URZ ;  /* 0x000002802a167897 */ /* 0x000fe4000fffe03f */
[----:B------:R-:W-:Y:S02]  /*3570*/  UIADD3.64 UR16, UR40, 0x804, URZ ;  /* 0x0000080428107897 */ /* 0x000fe4000fffe03f */
[----:B------:R-:W-:Y:S01]  /*3580*/  UIADD3.64 UR18, UR42, 0x300, URZ ;  /* 0x000003002a127897 */ /* 0x000fe2000fffe03f */
[----:B---3--:R-:W-:-:S06]  /*3590*/  WARPGROUP.ARRIVE ;  /* 0x00000000000079c5 */ /* 0x008fcc0000000000 */
[----:B------:R-:W-:Y:S03]  /*35a0*/  HGMMA.64x256x16.F32.BF16 R124, gdesc[UR44].tnspB, R124, gsb0 ;  /* 0x43e000002c7c79f0 */ /* 0x000fe6000800187c */
[----:B------:R-:W-:Y:S02]  /*35b0*/  WARPGROUP.DEPBAR.LE gsb0, 0x0 ;  /* 0x00008000000079c5 */ /* 0x000fe40000010000 */
[----:B------:R-:W-:-:S15]  /*35c0*/  WARPGROUP.ARRIVE ;  /* 0x00000000000079c5 */ /* 0x000fde0000000000 */
[----:B------:R-:W-:-:S08]  /*35d0*/  NOP ;  /* 0x0000000000007918 */ /* 0x000fd00000000000 */
        /* <DEDUP_REMOVED lines=26> */
[----:B------:R-:W-:Y:S04]  /*3780*/  STL.64 [R1], R124 ;  /* 0x0000007c01007387 */ /* 0x000fe80000100a00 */
        /* <DEDUP_REMOVED lines=63> */
[----:B---3--:R-:W3:Y:S04]  /*3b80*/  LDL.LU.64 R150, [R1+0x268] ;  /* 0x0002680001967983 */ /* 0x008ee80000300a00 */
        /* <DEDUP_REMOVED lines=13> */
[----:B------:R-:W-:-:S02]  /*3c60*/  UIADD3.64 UR44, UR40, 0x3fe, URZ ;  /* 0x000003fe282c7897 */ /* 0x000fc4000fffe03f */
[----:B------:R-:W-:Y:S02]  /*3c70*/  UIADD3.64 UR36, UR40, 0x402, URZ ;  /* 0x0000040228247897 */ /* 0x000fe4000fffe03f */
[----:B------:R-:W-:Y:S02]  /*3c80*/  UIADD3.64 UR32, UR40, 0x404, URZ ;  /* 0x0000040428207897 */ /* 0x000fe4000fffe03f */
[----:B------:R-:W-:Y:S02]  /*3c90*/  UIADD3.64 UR28, UR40, 0xbfe, URZ ;  /* 0x00000bfe281c7897 */ /* 0x000fe4000fffe03f */
[----:B------:R-:W-:Y:S02]  /*3ca0*/  UIADD3.64 UR24, UR40, 0xc00, URZ ;  /* 0x00000c0028187897 */ /* 0x000fe4000fffe03f */
[----:B------:R-:W-:Y:S02]  /*3cb0*/  UIADD3.64 UR20, UR40, 0xc02, URZ ;  /* 0x00000c0228147897 */ /* 0x000fe4000fffe03f */
[----:B------:R-:W-:-:S02]  /*3cc0*/  UIADD3.64 UR16, UR40, 0xc04, URZ ;  /* 0x00000c0428107897 */ /* 0x000fc4000fffe03f */
[----:B------:R-:W-:Y:S02]  /*3cd0*/  UIADD3 UR15, UR15, 0x80, URZ ;  /* 0x000000800f0f7890 */ /* 0x000fe4000fffe03f */
[----:B------:R-:W-:-:S04]  /*3ce0*/  UIADD3 UR52, UR52, 0x1, URZ ;  /* 0x0000000134347890 */ /* 0x000fc8000fffe03f */
[----:B--2---:R-:W-:Y:S01]  /*3cf0*/  ISETP.LE.AND P0, PT, R2, UR15, PT ;  /* 0x0000000f02007c0c */ /* 0x004fe2000bf03270 */
[----:B------:R-:W-:-:S04]  /*3d00*/  UISETP.NE.U32.AND UP0, UPT, UR52, 0x4, UPT ;  /* 0x000000043400788c */ /* 0x000fc8000bf05070 */
[----:B------:R-:W-:Y:S02]  /*3d10*/  USEL UR8, URZ, 0x1, UP0 ;  /* 0x000000013f087887 */ /* 0x000fe40008000000 */
[----:B------:R-:W-:-:S04]  /*3d20*/  USEL UR52, UR52, URZ, UP0 ;  /* 0x0000003f34347287 */ /* 0x000fc80008000000 */
[----:B------:R-:W-:Y:S01]  /*3d30*/  LOP3.LUT R0, R0, UR8, RZ, 0x3c, !PT ;  /* 0x0000000800007c12 */ /* 0x000fe2000f8e3cff */
[----:B---3--:R-:W-:-:S06]  /*3d40*/  WARPGROUP.ARRIVE ;  /* 0x00000000000079c5 */ /* 0x008fcc0000000000 */
[----:B------:R-:W-:Y:S01]  /*3d50*/  HGMMA.64x256x16.F32.BF16 R24, gdesc[UR44].tnspB, R24, gsb0 ;  /* 0x43e000002c1879f0 */ /* 0x000fe20008001818 */
[----:B------:R-:W-:Y:S01]  /*3d60*/  UIADD3.64 UR44, UR40, 0x400, URZ ;  /* 0x00000400282c7897 */ /* 0x000fe2000fffe03f */
[----:B------:R-:W-:Y:S01]  /*3d70*/  UMOV UR46, UR42 ;  /* 0x0000002a002e7c82 */ /* 0x000fe20008000000 */
[----:B------:R-:W-:Y:S01]  /*3d80*/  UMOV UR47, UR43 ;  /* 0x0000002b002f7c82 */ /* 0x000fe20008000000 */
[----:B------:R-:W-:Y:S02]  /*3d90*/  WARPGROUP.DEPBAR.LE gsb0, 0x0 ;  /* 0x00008000000079c5 */ /* 0x000fe40000010000 */
[----:B------:R-:W-:-:S15]  /*3da0*/  WARPGROUP.ARRIVE ;  /* 0x00000000000079c5 */ /* 0x000fde0000000000 */
[----:B------:R-:W-:-:S07]  /*3db0*/  NOP ;  /* 0x0000000000007918 */ /* 0x000fce0000000000 */
        /* <DEDUP_REMOVED lines=26> */
[----:B-1----:R-:W-:Y:S05]  /*3f60*/  @!P0 BRA `(.L_x_49) ;  /* 0xffffffec00508947 */ /* 0x002fea000383ffff */
.L_x_47:
[----:B------:R5:W-:Y:S04]  /*3f70*/  STL [R1+0x20c], R148 ;  /* 0x00020c9401007387 */ /* 0x000be80000100800 */
[----:B------:R-:W3:Y:S01]  /*3f80*/  LDL.LU R8, [R1] ;  /* 0x0000000001087983 */ /* 0x000ee20000300800 */
[----:B--2---:R-:W-:Y:S06]  /*3f90*/  BAR.SYNC.DEFER_BLOCKING 0x0 ;  /* 0x0000000000007b1d */ /* 0x004fec0000010000 */
[----:B-----5:R-:W2:Y:S04]  /*3fa0*/  LDL.LU R148, [R1+0x4] ;  /* 0x0000040001947983 */ /* 0x020ea80000300800 */
[----:B------:R5:W-:Y:S04]  /*3fb0*/  STL [R1+0x208], R149 ;  /* 0x0002089501007387 */ /* 0x000be80000100800 */
[----:B-----5:R-:W5:Y:S01]  /*3fc0*/  LDL.LU R149, [R1+0xc] ;  /* 0x00000c0001957983 */ /* 0x020f620000300800 */
[----:B------:R-:W4:Y:S03]  /*3fd0*/  @!P2 SYNCS.CCTL.IV [UR55+0x80000] ;  /* 0x08000000ff00a9b1 */ /* 0x000f260008000037 */
[----:B------:R-:W5:Y:S04]  /*3fe0*/  LDL.LU R9, [R1+0x8] ;  /* 0x0000080001097983 */ /* 0x000f680000300800 */
[----:B------:R1:W-:Y:S01]  /*3ff0*/  STL [R1+0x204], R150 ;  /* 0x0002049601007387 */ /* 0x0003e20000100800 */
[----:B----4-:R-:W-:Y:S06]  /*4000*/  BAR.SYNC.DEFER_BLOCKING 0x0 ;  /* 0x0000000000007b1d */ /* 0x010fec0000010000 */
[----:B-1----:R-:W4:Y:S04]  /*4010*/  LDL.LU R150, [R1+0x14] ;  /* 0x0000140001967983 */ /* 0x002f280000300800 */
[----:B------:R-:W4:Y:S04]  /*4020*/  LDL.LU R10, [R1+0x10] ;  /* 0x00001000010a7983 */ /* 0x000f280000300800 */
[----:B------:R1:W-:Y:S01]  /*4030*/  STL [R1+0x200], R151 ;  /* 0x0002009701007387 */ /* 0x0003e20000100800 */
[----:B------:R-:W1:Y:S02]  /*4040*/  @!P2 SYNCS.CCTL.IV [UR55+0x80008] ;  /* 0x08000800ff00a9b1 */ /* 0x000e640008000037 */
[----:B-1----:R-:W-:Y:S06]  /*4050*/  BAR.SYNC.DEFER_BLOCKING 0x0 ;  /* 0x0000000000007b1d */ /* 0x002fec0000010000 */
[----:B------:R-:W4:Y:S04]  /*4060*/  LDL.LU R151, [R1+0x1c] ;  /* 0x00001c0001977983 */ /* 0x000f280000300800 */
[----:B------:R-:W4:Y:S04]  /*4070*/  LDL.LU R11, [R1+0x18] ;  /* 0x00001800010b7983 */ /* 0x000f280000300800 */
[----:B------:R-:W4:Y:S04]  /*4080*/  LDL.LU R20, [R1+0x24] ;  /* 0x0000240001147983 */ /* 0x000f280000300800 */
[----:B------:R-:W4:Y:S04]  /*4090*/  LDL.LU R4, [R1+0x20] ;  /* 0x0000200001047983 */ /* 0x000f280000300800 */
[----:B------:R-:W4:Y:S01]  /*40a0*/  LDL.LU R3, [R1+0x2c] ;  /* 0x00002c0001037983 */ /* 0x000f220000300800 */
[----:B------:R-:W1:Y:S03]  /*40b0*/  @!P2 SYNCS.CCTL.IV [UR55+0x80010] ;  /* 0x08001000ff00a9b1 */ /* 0x000e660008000037 */
[----:B------:R-:W4:Y:S04]  /*40c0*/  LDL.LU R5, [R1+0x28] ;  /* 0x0000280001057983 */ /* 0x000f280000300800 */
        /* <DEDUP_REMOVED lines=115> */
[----:B---3--:R-:W3:Y:S01]  /*4800*/  LDL.LU R2, [R1+0x1f8] ;  /* 0x0001f80001027983 */ /* 0x008ee20000300800 */
[----:B--2---:R-:W-:-:S02]  /*4810*/  F2FP.BF16.F32.PACK_AB R8, R148, R8 ;  /* 0x000000089408723e */ /* 0x004fc400000010ff */
[----:B-----5:R-:W-:Y:S01]  /*4820*/  F2FP.BF16.F32.PACK_AB R9, R149, R9 ;  /* 0x000000099509723e */ /* 0x020fe200000010ff */
[----:B------:R-:W2:Y:S01]  /*4830*/  LDL.LU R148, [R1+0x20c] ;  /* 0x00020c0001947983 */ /* 0x000ea20000300800 */
[----:B----4-:R-:W-:Y:S02]  /*4840*/  F2FP.BF16.F32.PACK_AB R10, R150, R10 ;  /* 0x0000000a960a723e */ /* 0x010fe400000010ff */
[----:B------:R-:W-:Y:S01]  /*4850*/  F2FP.BF16.F32.PACK_AB R11, R151, R11 ;  /* 0x0000000b970b723e */ /* 0x000fe200000010ff */
[----:B------:R-:W2:Y:S04]  /*4860*/  LDL.LU R149, [R1+0x208] ;  /* 0x0002080001957983 */ /* 0x000ea80000300800 */
[----:B------:R-:W4:Y:S04]  /*4870*/  LDL.LU R150, [R1+0x204] ;  /* 0x0002040001967983 */ /* 0x000f280000300800 */
[----:B------:R-:W4:Y:S01]  /*4880*/  LDL.LU R151, [R1+0x200] ;  /* 0x0002000001977983 */ /* 0x000f220000300800 */
[----:B------:R-:W-:-:S02]  /*4890*/  F2FP.BF16.F32.PACK_AB R4, R20, R4 ;  /* 0x000000041404723e */ /* 0x000fc400000010ff */
[----:B------:R-:W-:Y:S02]  /*48a0*/  ELECT P0, URZ, PT ;  /* 0x00000000003f782f */ /* 0x000fe40003800000 */
[----:B------:R-:W-:Y:S01]  /*48b0*/  F2FP.BF16.F32.PACK_AB R6, R0, R6 ;  /* 0x000000060006723e */ /* 0x000fe200000010ff */
[----:B------:R-:W5:Y:S01]  /*48c0*/  S2R R20, SR_TID.X ;  /* 0x0000000000147919 */ /* 0x000f620000002100 */
[----:B------:R-:W-:Y:S01]  /*48d0*/  F2FP.BF16.F32.PACK_AB R5, R3, R5 ;  /* 0x000000050305723e */ /* 0x000fe200000010ff */
[----:B------:R-:W-:Y:S01]  /*48e0*/  ULOP3.LUT UR53, UR53, 0x3, URZ, 0xc0, !UPT ;  /* 0x0000000335357892 */ /* 0x000fe2000f8ec03f */
[----:B------:R-:W-:Y:S01]  /*48f0*/  F2FP.BF16.F32.PACK_AB R152, R243, R152 ;  /* 0x00000098f398723e */ /* 0x000fe200000010ff */
[----:B-1----:R-:W-:Y:S01]  /*4900*/  BAR.SYNC.DEFER_BLOCKING 0x0 ;  /* 0x0000000000007b1d */ /* 0x002fe20000010000 */
[----:B------:R-:W-:Y:S01]  /*4910*/  F2FP.BF16.F32.PACK_AB R153, R242, R153 ;  /* 0x00000099f299723e */ /* 0x000fe200000010ff */
[----:B------:R-:W-:Y:S01]  /*4920*/  ULEA UR52, UR53, UR55, 0xf ;  /* 0x0000003735347291 */ /* 0x000fe2000f8e783f */
[----:B------:R-:W-:Y:S01]  /*4930*/  F2FP.BF16.F32.PACK_AB R154, R241, R154 ;  /* 0x0000009af19a723e */ /* 0x000fe200000010ff */
[----:B------:R-:W-:Y:S01]  /*4940*/  ULEA UR53, UR53, UR54, 0x6 ;  /* 0x0000003635357291 */ /* 0x000fe2000f8e303f */
[----:B------:R-:W-:-:S02]  /*4950*/  F2FP.BF16.F32.PACK_AB R155, R240, R155 ;  /* 0x0000009bf09b723e */ /* 0x000fc400000010ff */
[----:B------:R-:W-:Y:S01]  /*4960*/  F2FP.BF16.F32.PACK_AB R24, R25, R24 ;  /* 0x000000181918723e */ /* 0x000fe200000010ff */
[----:B------:R-:W-:Y:S01]  /*4970*/  UMOV UR54, UR11 ;  /* 0x0000000b00367c82 */ /* 0x000fe20008000000 */
[----:B------:R-:W-:Y:S02]  /*4980*/  F2FP.BF16.F32.PACK_AB R25, R27, R26 ;  /* 0x0000001a1b19723e */ /* 0x000fe400000010ff */
[----:B------:R-:W-:Y:S02]  /*4990*/  F2FP.BF16.F32.PACK_AB R56, R57, R56 ;  /* 0x000000383938723e */ /* 0x000fe400000010ff */
[----:B------:R-:W-:Y:S02]  /*49a0*/  F2FP.BF16.F32.PACK_AB R26, R29, R28 ;  /* 0x0000001c1d1a723e */ /* 0x000fe400000010ff */
[----:B------:R-:W-:Y:S02]  /*49b0*/  F2FP.BF16.F32.PACK_AB R27, R31, R30 ;  /* 0x0000001e1f1b723e */ /* 0x000fe400000010ff */
[----:B------:R-:W-:-:S02]  /*49c0*/  F2FP.BF16.F32.PACK_AB R57, R59, R58 ;  /* 0x0000003a3b39723e */ /* 0x000fc400000010ff */
[----:B------:R-:W-:Y:S02]  /*49d0*/  F2FP.BF16.F32.PACK_AB R88, R89, R88 ;  /* 0x000000585958723e */ /* 0x000fe400000010ff */
[----:B------:R-:W-:Y:S02]  /*49e0*/  F2FP.BF16.F32.PACK_AB R58, R61, R60 ;  /* 0x0000003c3d3a723e */ /* 0x000fe400000010ff */
[----:B------:R-:W-:Y:S01]  /*49f0*/  F2FP.BF16.F32.PACK_AB R59, R63, R62 ;  /* 0x0000003e3f3b723e */ /* 0x000fe200000010ff */
[----:B------:R-:W1:Y:S01]  /*4a00*/  @!P2 SYNCS.CCTL.IV [UR55+0x80018] ;  /* 0x08001800ff00a9b1 */ /* 0x000e620008000037 */
[----:B------:R-:W-:Y:S02]  /*4a10*/  F2FP.BF16.F32.PACK_AB R89, R91, R90 ;  /* 0x0000005a5b59723e */ /* 0x000fe400000010ff */
[----:B------:R-:W-:Y:S01]  /*4a20*/  F2FP.BF16.F32.PACK_AB R120, R121, R120 ;  /* 0x000000787978723e */ /* 0x000fe200000010ff */
[C---:B-----5:R-:W-:Y:S01]  /*4a30*/  IMAD.SHL.U32 R0, R20.reuse, 0x80, RZ ;  /* 0x0000008014007824 */ /* 0x060fe200078e00ff */
[----:B------:R-:W-:-:S02]  /*4a40*/  LOP3.LUT R3, R20, 0xff, RZ, 0xc0, !PT ;  /* 0x000000ff14037812 */ /* 0x000fc400078ec0ff */
[----:B------:R-:W-:Y:S02]  /*4a50*/  F2FP.BF16.F32.PACK_AB R168, R227, R168 ;  /* 0x000000a8e3a8723e */ /* 0x000fe400000010ff */
[----:B------:R-:W-:Y:S02]  /*4a60*/  LOP3.LUT R0, R0, 0x780, RZ, 0xc0, !PT ;  /* 0x0000078000007812 */ /* 0x000fe400078ec0ff */
[----:B------:R-:W-:Y:S02]  /*4a70*/  F2FP.BF16.F32.PACK_AB R90, R93, R92 ;  /* 0x0000005c5d5a723e */ /* 0x000fe400000010ff */
[----:B------:R-:W-:Y:S02]  /*4a80*/  F2FP.BF16.F32.PACK_AB R169, R226, R169 ;  /* 0x000000a9e2a9723e */ /* 0x000fe400000010ff */
[----:B------:R-:W-:Y:S02]  /*4a90*/  F2FP.BF16.F32.PACK_AB R91, R95, R94 ;  /* 0x0000005e5f5b723e */ /* 0x000fe400000010ff */
[----:B------:R-:W-:-:S02]  /*4aa0*/  F2FP.BF16.F32.PACK_AB R121, R123, R122 ;  /* 0x0000007a7b79723e */ /* 0x000fc400000010ff */
[----:B------:R-:W-:Y:S02]  /*4ab0*/  F2FP.BF16.F32.PACK_AB R122, R125, R124 ;  /* 0x0000007c7d7a723e */ /* 0x000fe400000010ff */
[----:B------:R-:W-:Y:S02]  /*4ac0*/  F2FP.BF16.F32.PACK_AB R170, R225, R170 ;  /* 0x000000aae1aa723e */ /* 0x000fe400000010ff */
        /* <DEDUP_REMOVED lines=9> */
[----:B------:R-:W-:-:S02]  /*4b60*/  ISETP.LT.U32.AND P0, PT, R3, 0x80, P0 ;  /* 0x000000800300780c */ /* 0x000fc40000701070 */
[----:B------:R-:W-:Y:S02]  /*4b70*/  F2FP.BF16.F32.PACK_AB R33, R35, R34 ;  /* 0x000000222321723e */ /* 0x000fe400000010ff */
[----:B------:R-:W-:Y:S02]  /*4b80*/  F2FP.BF16.F32.PACK_AB R173, R222, R173 ;  /* 0x000000addead723e */ /* 0x000fe400000010ff */
[----:B------:R-:W-:Y:S02]  /*4b90*/  F2FP.BF16.F32.PACK_AB R64, R65, R64 ;  /* 0x000000404140723e */ /* 0x000fe400000010ff */
[----:B------:R-:W-:Y:S02]  /*4ba0*/  F2FP.BF16.F32.PACK_AB R34, R37, R36 ;  /* 0x000000242522723e */ /* 0x000fe400000010ff */
[----:B------:R-:W-:Y:S02]  /*4bb0*/  F2FP.BF16.F32.PACK_AB R35, R39, R38 ;  /* 0x000000262723723e */ /* 0x000fe400000010ff */
[----:B------:R-:W-:Y:S01]  /*4bc0*/  F2FP.BF16.F32.PACK_AB R174, R221, R174 ;  /* 0x000000aeddae723e */ /* 0x000fe200000010ff */
[----:B------:R-:W-:Y:S01]  /*4bd0*/  VOTEU.ANY UP0, P0 ;  /* 0x00000000003f7886 */ /* 0x000fe20000000100 */
[----:B------:R-:W-:Y:S01]  /*4be0*/  F2FP.BF16.F32.PACK_AB R65, R67, R66 ;  /* 0x000000424341723e */ /* 0x000fe200000010ff */
[----:B------:R-:W-:Y:S01]  /*4bf0*/  VOTEU.ANY UP1, P0 ;  /* 0x00000000003f7886 */ /* 0x000fe20000020100 */
[----:B------:R-:W-:-:S02]  /*4c00*/  F2FP.BF16.F32.PACK_AB R96, R97, R96 ;  /* 0x000000606160723e */ /* 0x000fc400000010ff */
[----:B------:R-:W-:Y:S01]  /*4c10*/  F2FP.BF16.F32.PACK_AB R66, R69, R68 ;  /* 0x000000444542723e */ /* 0x000fe200000010ff */
[----:B------:R-:W-:Y:S01]  /*4c20*/  @UP0 UMOV UR8, UR48 ;  /* 0x0000003000080c82 */ /* 0x000fe20008000000 */
[----:B------:R-:W-:Y:S01]  /*4c30*/  F2FP.BF16.F32.PACK_AB R175, R220, R175 ;  /* 0x000000afdcaf723e */ /* 0x000fe200000010ff */
[----:B------:R-:W-:Y:S01]  /*4c40*/  @UP0 UMOV UR9, UR49 ;  /* 0x0000003100090c82 */ /* 0x000fe20008000000 */
        /* <DEDUP_REMOVED lines=74> */
[----:B------:R-:W-:Y:S01]  /*50f0*/  F2FP.BF16.F32.PACK_AB R196, R196, R21 ;  /* 0x00000015c4c4723e */ /* 0x000fe200000010ff */
[----:B------:R-:W-:-:S05]  /*5100*/  IMAD.SHL.U32 R21, R20, 0x10, RZ ;  /* 0x0000001014157824 */ /* 0x000fca00078e00ff */
[----:B------:R-:W-:Y:S02]  /*5110*/  LOP3.LUT R21, R0, 0x70, R21, 0xf8, !PT ;  /* 0x0000007000157812 */ /* 0x000fe400078ef815 */
[----:B------:R-:W-:Y:S02]  /*5120*/  F2FP.BF16.F32.PACK_AB R197, R199, R197 ;  /* 0x000000c5c7c5723e */ /* 0x000fe400000010ff */
[----:B------:R-:W-:Y:S01]  /*5130*/  LOP3.LUT R21, R21, 0x10, R20, 0x78, !PT ;  /* 0x0000001015157812 */ /* 0x000fe200078e7814 */
[----:B------:R-:W-:-:S05]  /*5140*/  IMAD.SHL.U32 R20, R20, 0x40, RZ ;  /* 0x0000004014147824 */ /* 0x000fca00078e00ff */
[----:B------:R-:W-:Y:S02]  /*5150*/  LOP3.LUT R20, R21, 0x3800, R20, 0xf8, !PT ;  /* 0x0000380015147812 */ /* 0x000fe400078ef814 */
[----:B------:R-:W-:Y:S02]  /*5160*/  F2FP.BF16.F32.PACK_AB R198, R198, R23 ;  /* 0x00000017c6c6723e */ /* 0x000fe400000010ff */
[C---:B------:R-:W-:Y:S01]  /*5170*/  LOP3.LUT R3, R20.reuse, 0x40, RZ, 0x3c, !PT ;  /* 0x0000004014037812 */ /* 0x040fe200078e3cff */
[----:B------:R-:W-:Y:S01]  /*5180*/  VIADD R0, R20, UR55 ;  /* 0x0000003714007c36 */ /* 0x000fe20008000000 */
[----:B---3--:R-:W-:-:S03]  /*5190*/  F2FP.BF16.F32.PACK_AB R199, R22, R2 ;  /* 0x0000000216c7723e */ /* 0x008fc600000010ff */
[----:B------:R-:W-:Y:S01]  /*51a0*/  VIADD R3, R3, UR55 ;  /* 0x0000003703037c36 */ /* 0x000fe20008000000 */
[C---:B------:R-:W-:Y:S01]  /*51b0*/  LOP3.LUT R2, R20.reuse, 0x20, RZ, 0x3c, !PT ;  /* 0x0000002014027812 */ /* 0x040fe200078e3cff */
[----:B-1----:R-:W-:Y:S01]  /*51c0*/  STSM.16.M88.4 [R0], R8 ;  /* 0x0000000800007844 */ /* 0x002fe20000000200 */
[----:B------:R-:W-:-:S03]  /*51d0*/  LOP3.LUT R20, R20, 0x60, RZ, 0x3c, !PT ;  /* 0x0000006014147812 */ /* 0x000fc600078e3cff */
[----:B------:R-:W-:Y:S01]  /*51e0*/  STSM.16.M88.4 [R0+0x8000], R152 ;  /* 0x0080009800007844 */ /* 0x000fe20000000200 */
[----:B------:R-:W-:Y:S01]  /*51f0*/  VIADD R2, R2, UR55 ;  /* 0x0000003702027c36 */ /* 0x000fe20008000000 */
[----:B--2---:R-:W-:Y:S01]  /*5200*/  F2FP.BF16.F32.PACK_AB R146, R149, R148 ;  /* 0x000000949592723e */ /* 0x004fe200000010ff */
[----:B------:R-:W-:Y:S01]  /*5210*/  VIADD R20, R20, UR55 ;  /* 0x0000003714147c36 */ /* 0x000fe20008000000 */
[----:B------:R-:W-:Y:S04]  /*5220*/  STSM.16.M88.4 [R0+0x10000], R168 ;  /* 0x010000a800007844 */ /* 0x000fe80000000200 */
[----:B------:R-:W-:Y:S01]  /*5230*/  STSM.16.M88.4 [R0+0x18000], R184 ;  /* 0x018000b800007844 */ /* 0x000fe20000000200 */
[----:B----4-:R-:W-:-:S03]  /*5240*/  F2FP.BF16.F32.PACK_AB R147, R151, R150 ;  /* 0x000000969793723e */ /* 0x010fc600000010ff */
[----:B------:R-:W-:Y:S04]  /*5250*/  STSM.16.M88.4 [R0+0x4000], R24 ;  /* 0x0040001800007844 */ /* 0x000fe80000000200 */
[----:B------:R-:W-:Y:S04]  /*5260*/  STSM.16.M88.4 [R0+0xc000], R56 ;  /* 0x00c0003800007844 */ /* 0x000fe80000000200 */
[----:B------:R-:W-:Y:S04]  /*5270*/  STSM.16.M88.4 [R0+0x14000], R88 ;  /* 0x0140005800007844 */ /* 0x000fe80000000200 */
[----:B------:R-:W-:Y:S04]  /*5280*/  STSM.16.M88.4 [R0+0x1c000], R120 ;  /* 0x01c0007800007844 */ /* 0x000fe80000000200 */
[----:B------:R-:W-:Y:S04]  /*5290*/  STSM.16.M88.4 [R2], R4 ;  /* 0x0000000402007844 */ /* 0x000fe80000000200 */
[----:B------:R-:W-:Y:S04]  /*52a0*/  STSM.16.M88.4 [R2+0x8000], R156 ;  /* 0x0080009c02007844 */ /* 0x000fe80000000200 */
[----:B------:R-:W-:Y:S04]  /*52b0*/  STSM.16.M88.4 [R2+0x10000], R172 ;  /* 0x010000ac02007844 */ /* 0x000fe80000000200 */
[----:B------:R-:W-:Y:S04]  /*52c0*/  STSM.16.M88.4 [R2+0x18000], R188 ;  /* 0x018000bc02007844 */ /* 0x000fe80000000200 */
        /* <DEDUP_REMOVED lines=19> */
[----:B------:R-:W-:Y:S01]  /*5400*/  STSM.16.M88.4 [R20+0x1c000], R144 ;  /* 0x01c0009014007844 */ /* 0x000fe20000000200 */
[----:B------:R1:W-:Y:S06]  /*5410*/  MEMBAR.ALL.CTA ;  /* 0x0000000000007992 */ /* 0x0003ec0000008000 */
[----:B-1----:R-:W1:Y:S02]  /*5420*/  FENCE.VIEW.ASYNC.S ;  /* 0x00000000000073c6 */ /* 0x002e640000000000 */
[----:B-1----:R-:W-:Y:S06]  /*5430*/  BAR.SYNC.DEFER_BLOCKING 0x0 ;  /* 0x0000000000007b1d */ /* 0x002fec0000010000 */
[----:B------:R1:W-:Y:S01]  /*5440*/  @UP1 UTMASTG.2D [UR52], [UR8] ;  /* 0x00000034080013b5 */ /* 0x0003e20008008000 */
[----:B------:R0:W-:Y:S01]  /*5450*/  UTMACMDFLUSH ;  /* 0x00000000000079b7 */ /* 0x0001e20000000000 */
[----:B------:R-:W-:-:S04]  /*5460*/  DEPBAR.LE SB0, 0x0 ;  /* 0x000080000000791a */ /* 0x000fc80000000000 */
[----:B------:R-:W-:Y:S06]  /*5470*/  BAR.SYNC.DEFER_BLOCKING 0x0 ;  /* 0x0000000000007b1d */ /* 0x000fec0000010000 */
[----:B-1----:R-:W-:Y:S05]  /*5480*/  EXIT ;  /* 0x000000000000794d */ /* 0x002fea0003800000 */
.L_x_48:
[----:B------:R-:W2:Y:S02]  /*5490*/  SYNCS.PHASECHK.TRANS64.TRYWAIT P0, [UR22+0x80000], R2 ;  /* 0x08000002ff0075a7 */ /* 0x000ea40008000156 */
[----:B--2---:R-:W-:Y:S05]  /*54a0*/  @!P0 BRA `(.L_x_48) ;  /* 0xfffffffc00f88947 */ /* 0x004fea000383ffff */
[----:B------:R-:W-:Y:S05]  /*54b0*/  BRA `(.L_x_50) ;  /* 0xffffffd8008c7947 */ /* 0x000fea000383ffff */
.L_x_51:
[----:B------:R-:W-:-:S00]  /*54c0*/  BRA `(.L_x_51) ;  /* 0xfffffffc00fc7947 */ /* 0x000fc0000383ffff */
[----:B------:R-:W-:-:S00]  /*54d0*/  NOP ;  /* 0x0000000000007918 */ /* 0x000fc00000000000 */
        /* <DEDUP_REMOVED lines=10> */
.L_x_52:


//--------------------- .nv.shared.gluon_wgmma    --------------------------
	.section	.nv.shared.gluon_wgmma,"aw",@nobits
	.sectionflags	@""
	.align	16
	.zero		1024


//--------------------- .nv.shared.reserved.0     --------------------------
	.section	.nv.shared.reserved.0,"aw",@nobits
	.weak		__nv_reservedSMEM_offset_0_alias
	.size		__nv_reservedSMEM_offset_0_alias, 0, 0
	.other		__nv_reservedSMEM_offset_0_alias,@"STO_CUDA_RESERVED_SHARED STV_DEFAULT"
__nv_reservedSMEM_offset_0_alias:
	.zero		0


//--------------------- .nv.constant0.gluon_wgmma --------------------------
	.section	.nv.constant0.gluon_wgmma,"a",@progbits
	.sectionflags	@""
	.align	4
.nv.constant0.gluon_wgmma:
	.zero		608


//--------------------- SYMBOLS --------------------------

	.type		.nv.reservedSmem.offset0,@object
	.size		.nv.reservedSmem.offset0,0x4
